	.headerflags	@"EF_CUDA_TEXMODE_UNIFIED EF_CUDA_64BIT_ADDRESS EF_CUDA_SM80 EF_CUDA_VIRTUAL_SM(EF_CUDA_SM80)"
	.elftype	@"ET_EXEC"


//--------------------- .nv.info                  --------------------------
	.section	.nv.info,"",@"SHT_CUDA_INFO"
	.align	4


	//----- nvinfo : EIATTR_REGCOUNT
	.align		4
        /*0000*/ 	.byte	0x04, 0x2f
        /*0002*/ 	.short	(.L_1 - .L_0)
	.align		4
.L_0:
        /*0004*/ 	.word	index@(candidate5)
        /*0008*/ 	.word	0x00000048


	//----- nvinfo : EIATTR_MAX_STACK_SIZE
	.align		4
.L_1:
        /*000c*/ 	.byte	0x04, 0x23
        /*000e*/ 	.short	(.L_3 - .L_2)
	.align		4
.L_2:
        /*0010*/ 	.word	index@(candidate5)
        /*0014*/ 	.word	0x00000000


	//----- nvinfo : EIATTR_MIN_STACK_SIZE
	.align		4
.L_3:
        /*0018*/ 	.byte	0x04, 0x12
        /*001a*/ 	.short	(.L_5 - .L_4)
	.align		4
.L_4:
        /*001c*/ 	.word	index@(candidate5)
        /*0020*/ 	.word	0x00000000


	//----- nvinfo : EIATTR_FRAME_SIZE
	.align		4
.L_5:
        /*0024*/ 	.byte	0x04, 0x11
        /*0026*/ 	.short	(.L_7 - .L_6)
	.align		4
.L_6:
        /*0028*/ 	.word	index@(candidate5)
        /*002c*/ 	.word	0x00000000
.L_7:


//--------------------- .nv.info.candidate5       --------------------------
	.section	.nv.info.candidate5,"",@"SHT_CUDA_INFO"
	.align	4


	//----- nvinfo : EIATTR_CUDA_API_VERSION
	.align		4
        /*0000*/ 	.byte	0x04, 0x37
        /*0002*/ 	.short	(.L_9 - .L_8)
.L_8:
        /*0004*/ 	.word	0x00000075


	//----- nvinfo : EIATTR_SW2861232_WAR
	.align		4
.L_9:
        /*0008*/ 	.byte	0x01, 0x35
	.zero		2


	//----- nvinfo : EIATTR_PARAM_CBANK
	.align		4
        /*000c*/ 	.byte	0x04, 0x0a
        /*000e*/ 	.short	(.L_11 - .L_10)
	.align		4
.L_10:
        /*0010*/ 	.word	index@(.nv.constant0.candidate5)
        /*0014*/ 	.short	0x0160
        /*0016*/ 	.short	0x0018


	//----- nvinfo : EIATTR_CBANK_PARAM_SIZE
	.align		4
.L_11:
        /*0018*/ 	.byte	0x03, 0x19
        /*001a*/ 	.short	0x0018


	//----- nvinfo : EIATTR_KPARAM_INFO
	.align		4
        /*001c*/ 	.byte	0x04, 0x17
        /*001e*/ 	.short	(.L_13 - .L_12)
.L_12:
        /*0020*/ 	.word	0x00000000
        /*0024*/ 	.short	0x0002
        /*0026*/ 	.short	0x0010
        /*0028*/ 	.byte	0x00, 0xf0, 0x21, 0x00


	//----- nvinfo : EIATTR_KPARAM_INFO
	.align		4
.L_13:
        /*002c*/ 	.byte	0x04, 0x17
        /*002e*/ 	.short	(.L_15 - .L_14)
.L_14:
        /*0030*/ 	.word	0x00000000
        /*0034*/ 	.short	0x0001
        /*0036*/ 	.short	0x0008
        /*0038*/ 	.byte	0x00, 0xf0, 0x21, 0x00


	//----- nvinfo : EIATTR_KPARAM_INFO
	.align		4
.L_15:
        /*003c*/ 	.byte	0x04, 0x17
        /*003e*/ 	.short	(.L_17 - .L_16)
.L_16:
        /*0040*/ 	.word	0x00000000
        /*0044*/ 	.short	0x0000
        /*0046*/ 	.short	0x0000
        /*0048*/ 	.byte	0x00, 0xf0, 0x21, 0x00


	//----- nvinfo : EIATTR_MAXREG_COUNT
	.align		4
.L_17:
        /*004c*/ 	.byte	0x03, 0x1b
        /*004e*/ 	.short	0x00ff


	//----- nvinfo : EIATTR_EXIT_INSTR_OFFSETS
	.align		4
        /*0050*/ 	.byte	0x04, 0x1c
        /*0052*/ 	.short	(.L_19 - .L_18)


	//   ....[0]....
.L_18:
        /*0054*/ 	.word	0x00005f10


	//----- nvinfo : EIATTR_MAX_THREADS
	.align		4
.L_19:
        /*0058*/ 	.byte	0x04, 0x05
        /*005a*/ 	.short	(.L_21 - .L_20)
.L_20:
        /*005c*/ 	.word	0x00000080
        /*0060*/ 	.word	0x00000001
        /*0064*/ 	.word	0x00000001
.L_21:


//--------------------- .nv.rel.action            --------------------------
	.section	.nv.rel.action,"",@"SHT_CUDA_RELOCINFO"
	.align	8
	.sectionentsize	8
        /*0000*/ 	.byte	0x4b, 0x00, 0x00, 0x00, 0x00, 0x00, 0x00, 0x00, 0x00, 0x02, 0x02, 0x08, 0x10, 0x0a, 0x2f, 0x22
        /* <DEDUP_REMOVED lines=13> */


//--------------------- .nv.constant0.candidate5  --------------------------
	.section	.nv.constant0.candidate5,"a",@progbits
	.align	4
.nv.constant0.candidate5:
	.zero		376


//--------------------- .text.candidate5          --------------------------
	.section	.text.candidate5,"ax",@progbits
	.sectionflags	@"SHF_BARRIERS=1"
	.sectioninfo	@"SHI_REGISTERS=72"
	.align	128
        .global         candidate5
        .type           candidate5,@function
        .size           candidate5,(.L_x_3 - candidate5)
        .other          candidate5,@"STO_CUDA_ENTRY STV_DEFAULT"
candidate5:
.text.candidate5:
[----:B------:R-:W-:-:S02]  /*0000*/  MOV R1, c[0x0][0x28] ;  /* 0x00000a0000017a02 */ /* 0x000fc40000000f00 */
[----:B------:R-:W0:Y:S01]  /*0010*/  S2UR UR7, SR_CTAID.X ;  /* 0x00000000000779c3 */ /* 0x000e220000002500 */
[----:B------:R-:W1:Y:S01]  /*0020*/  S2R R0, SR_TID.X ;  /* 0x0000000000007919 */ /* 0x000e620000002100 */
[----:B------:R-:W-:Y:S01]  /*0030*/  UMOV UR6, URZ ;  /* 0x0000003f00067c82 */ /* 0x000fe20008000000 */
[----:B------:R-:W-:Y:S01]  /*0040*/  HFMA2.MMA R7, -RZ, RZ, 0, 0 ;  /* 0x00000000ff077435 */ /* 0x000fe200000001ff */
[----:B------:R-:W-:Y:S01]  /*0050*/  MOV R48, RZ ;  /* 0x000000ff00307202 */ /* 0x000fe20000000f00 */
[----:B------:R-:W-:Y:S01]  /*0060*/  HFMA2.MMA R35, -RZ, RZ, 0, 0 ;  /* 0x00000000ff237435 */ /* 0x000fe200000001ff */
[----:B------:R-:W-:Y:S01]  /*0070*/  CS2R R56, SRZ ;  /* 0x0000000000387805 */ /* 0x000fe2000001ff00 */
[----:B------:R-:W-:Y:S01]  /*0080*/  HFMA2.MMA R46, -RZ, RZ, 0, 0 ;  /* 0x00000000ff2e7435 */ /* 0x000fe200000001ff */
[----:B------:R-:W-:Y:S01]  /*0090*/  CS2R R8, SRZ ;  /* 0x0000000000087805 */ /* 0x000fe2000001ff00 */
[----:B------:R-:W-:Y:S01]  /*00a0*/  HFMA2.MMA R32, -RZ, RZ, 0, 0 ;  /* 0x00000000ff207435 */ /* 0x000fe200000001ff */
[----:B------:R-:W-:Y:S01]  /*00b0*/  CS2R R30, SRZ ;  /* 0x00000000001e7805 */ /* 0x000fe2000001ff00 */
[----:B------:R-:W-:Y:S01]  /*00c0*/  MOV R45, RZ ;  /* 0x000000ff002d7202 */ /* 0x000fe20000000f00 */
[----:B------:R-:W-:Y:S01]  /*00d0*/  CS2R R28, SRZ ;  /* 0x00000000001c7805 */ /* 0x000fe2000001ff00 */
[----:B------:R-:W-:Y:S01]  /*00e0*/  CS2R R38, SRZ ;  /* 0x0000000000267805 */ /* 0x000fe2000001ff00 */
[----:B------:R-:W-:Y:S01]  /*00f0*/  CS2R R10, SRZ ;  /* 0x00000000000a7805 */ /* 0x000fe2000001ff00 */
[----:B------:R-:W-:Y:S01]  /*0100*/  CS2R R36, SRZ ;  /* 0x0000000000247805 */ /* 0x000fe2000001ff00 */
[----:B------:R-:W-:Y:S01]  /*0110*/  CS2R R40, SRZ ;  /* 0x0000000000287805 */ /* 0x000fe2000001ff00 */
[----:B------:R-:W-:Y:S01]  /*0120*/  CS2R R26, SRZ ;  /* 0x00000000001a7805 */ /* 0x000fe2000001ff00 */
[----:B------:R-:W-:Y:S01]  /*0130*/  CS2R R52, SRZ ;  /* 0x0000000000347805 */ /* 0x000fe2000001ff00 */
[----:B------:R-:W-:Y:S01]  /*0140*/  MOV R60, RZ ;  /* 0x000000ff003c7202 */ /* 0x000fe20000000f00 */
[----:B------:R-:W-:Y:S01]  /*0150*/  CS2R R58, SRZ ;  /* 0x00000000003a7805 */ /* 0x000fe2000001ff00 */
[----:B------:R-:W-:Y:S01]  /*0160*/  CS2R R24, SRZ ;  /* 0x0000000000187805 */ /* 0x000fe2000001ff00 */
[----:B------:R-:W-:Y:S01]  /*0170*/  MOV R54, RZ ;  /* 0x000000ff00367202 */ /* 0x000fe20000000f00 */
[----:B0-----:R-:W-:Y:S01]  /*0180*/  UIMAD.WIDE UR4, UR7, 0x5397829d, URZ ;  /* 0x5397829d070478a5 */ /* 0x001fe2000f8e023f */
[----:B-1----:R-:W-:Y:S01]  /*0190*/  SHF.R.S32.HI R3, RZ, 0x6, R0 ;  /* 0x00000006ff037819 */ /* 0x002fe20000011400 */
[----:B------:R-:W-:Y:S01]  /*01a0*/  UIMAD.WIDE UR8, UR7, -0x6db6db6d, UR6 ;  /* 0x92492493070878a5 */ /* 0x000fe2000f8e0206 */
[----:B------:R-:W-:Y:S01]  /*01b0*/  LOP3.LUT R2, R0, 0x7, RZ, 0xc0, !PT ;  /* 0x0000000700027812 */ /* 0x000fe200078ec0ff */
[----:B------:R-:W-:-:S02]  /*01c0*/  USHF.R.U32.HI UR4, URZ, 0x1f, UR5 ;  /* 0x0000001f3f047899 */ /* 0x000fc40008011605 */
[----:B------:R-:W-:Y:S02]  /*01d0*/  USHF.R.U32.HI UR6, URZ, 0x1f, UR9 ;  /* 0x0000001f3f067899 */ /* 0x000fe40008011609 */
[----:B------:R-:W-:Y:S01]  /*01e0*/  ULEA.HI.SX32 UR10, UR5, UR4, 0x1c ;  /* 0x00000004050a7291 */ /* 0x000fe2000f8fe23f */
[----:B------:R-:W-:Y:S01]  /*01f0*/  IMAD R4, R3, 0xc40, R2 ;  /* 0x00000c4003047824 */ /* 0x000fe200078e0202 */
[----:B------:R-:W-:Y:S01]  /*0200*/  ULEA.HI UR6, UR9, UR6, URZ, 0x1e ;  /* 0x0000000609067291 */ /* 0x000fe2000f8ff03f */
[----:B------:R-:W-:Y:S01]  /*0210*/  LOP3.LUT R3, R0, 0x38, RZ, 0xc0, !PT ;  /* 0x0000003800037812 */ /* 0x000fe200078ec0ff */
[----:B------:R-:W-:Y:S02]  /*0220*/  UIMAD UR5, UR10, -0x31, UR7 ;  /* 0xffffffcf0a0578a4 */ /* 0x000fe4000f8e0207 */
[----:B------:R-:W-:Y:S01]  /*0230*/  UMOV UR4, URZ ;  /* 0x0000003f00047c82 */ /* 0x000fe20008000000 */
[----:B------:R-:W-:Y:S01]  /*0240*/  SHF.R.U32.HI R3, RZ, 0x3, R3 ;  /* 0x00000003ff037819 */ /* 0x000fe20000011603 */
[----:B------:R-:W-:-:S02]  /*0250*/  UIMAD.WIDE UR4, UR5, -0x6db6db6d, UR4 ;  /* 0x92492493050478a5 */ /* 0x000fc4000f8e0204 */
[----:B------:R-:W-:Y:S02]  /*0260*/  UIMAD UR6, UR6, -0x7, UR7 ;  /* 0xfffffff9060678a4 */ /* 0x000fe4000f8e0207 */
[----:B------:R-:W-:Y:S02]  /*0270*/  USHF.R.U32.HI UR4, URZ, 0x1f, UR5 ;  /* 0x0000001f3f047899 */ /* 0x000fe40008011605 */
[----:B------:R-:W-:Y:S02]  /*0280*/  ULDC.64 UR8, c[0x0][0x118] ;  /* 0x0000460000087ab9 */ /* 0x000fe40000000a00 */
[----:B------:R-:W-:Y:S01]  /*0290*/  ULEA.HI.SX32 UR5, UR5, UR4, 0x1e ;  /* 0x0000000405057291 */ /* 0x000fe2000f8ff23f */
[----:B------:R-:W-:Y:S02]  /*02a0*/  MOV R5, UR6 ;  /* 0x0000000600057c02 */ /* 0x000fe40008000f00 */
[----:B------:R-:W-:Y:S02]  /*02b0*/  UMOV UR4, URZ ;  /* 0x0000003f00047c82 */ /* 0x000fe40008000000 */
[----:B------:R-:W-:-:S02]  /*02c0*/  LEA R4, R5, R4, 0x3 ;  /* 0x0000000405047211 */ /* 0x000fc400078e18ff */
[----:B------:R-:W-:-:S05]  /*02d0*/  MOV R5, UR5 ;  /* 0x0000000500057c02 */ /* 0x000fca0008000f00 */
[----:B------:R-:W-:-:S04]  /*02e0*/  IMAD R4, R5, 0x1c0, R4 ;  /* 0x000001c005047824 */ /* 0x000fc800078e0204 */
[----:B------:R-:W-:-:S02]  /*02f0*/  IMAD R4, R3, 0x38, R4 ;  /* 0x0000003803047824 */ /* 0x000fc400078e0204 */
.L_x_1:
[----:B------:R-:W-:Y:S01]  /*0300*/  SHF.R.U32.HI R3, RZ, 0x5, R0 ;  /* 0x00000005ff037819 */ /* 0x000fe20000011600 */
[----:B------:R-:W-:Y:S06]  /*0310*/  BAR.SYNC 0x0 ;  /* 0x0000000000007b1d */ /* 0x000fec0000000000 */
[----:B------:R-:W-:Y:S02]  /*0320*/  LOP3.LUT R5, R0, 0x1f, RZ, 0xc0, !PT ;  /* 0x0000001f00057812 */ /* 0x000fe400078ec0ff */
[----:B------:R-:W-:Y:S02]  /*0330*/  SHF.L.U32 R6, R3, 0x7, RZ ;  /* 0x0000000703067819 */ /* 0x000fe400000006ff */
[----:B------:R-:W-:-:S02]  /*0340*/  MOV R12, UR10 ;  /* 0x0000000a000c7c02 */ /* 0x000fc40008000f00 */
[----:B------:R-:W-:Y:S02]  /*0350*/  LOP3.LUT R5, R6, 0xffffff80, R5, 0xe2, !PT ;  /* 0xffffff8006057812 */ /* 0x000fe400078ee205 */
[----:B------:R-:W-:Y:S02]  /*0360*/  MOV R6, UR4 ;  /* 0x0000000400067c02 */ /* 0x000fe40008000f00 */
[----:B------:R-:W-:Y:S02]  /*0370*/  LEA R5, R12, R5, 0xd ;  /* 0x000000050c057211 */ /* 0x000fe400078e68ff */
[----:B------:R-:W-:Y:S02]  /*0380*/  MOV R3, 0x4 ;  /* 0x0000000400037802 */ /* 0x000fe40000000f00 */
[----:B------:R-:W-:-:S05]  /*0390*/  LEA R12, R6, R5, 0x5 ;  /* 0x00000005060c7211 */ /* 0x000fca00078e28ff */
[----:B------:R-:W-:-:S05]  /*03a0*/  IMAD.WIDE R12, R12, R3, c[0x0][0x168] ;  /* 0x00005a000c0c7625 */ /* 0x000fca00078e0203 */
[----:B------:R0:W2:Y:S04]  /*03b0*/  LDG.E.CONSTANT R23, [R12.64] ;  /* 0x000000080c177981 */ /* 0x0000a8000c1e9900 */
[----:B------:R0:W3:Y:S04]  /*03c0*/  LDG.E.CONSTANT R33, [R12.64+0x800] ;  /* 0x000800080c217981 */ /* 0x0000e8000c1e9900 */
[----:B------:R0:W4:Y:S04]  /*03d0*/  LDG.E.CONSTANT R43, [R12.64+0x1000] ;  /* 0x001000080c2b7981 */ /* 0x000128000c1e9900 */
[----:B------:R0:W5:Y:S04]  /*03e0*/  LDG.E.CONSTANT R47, [R12.64+0x1800] ;  /* 0x001800080c2f7981 */ /* 0x000168000c1e9900 */
[----:B------:R0:W5:Y:S04]  /*03f0*/  LDG.E.CONSTANT R49, [R12.64+0x2000] ;  /* 0x002000080c317981 */ /* 0x000168000c1e9900 */
[----:B------:R0:W5:Y:S04]  /*0400*/  LDG.E.CONSTANT R51, [R12.64+0x2800] ;  /* 0x002800080c337981 */ /* 0x000168000c1e9900 */
[----:B------:R0:W5:Y:S04]  /*0410*/  LDG.E.CONSTANT R55, [R12.64+0x3000] ;  /* 0x003000080c377981 */ /* 0x000168000c1e9900 */
[----:B------:R0:W5:Y:S04]  /*0420*/  LDG.E.CONSTANT R61, [R12.64+0x3800] ;  /* 0x003800080c3d7981 */ /* 0x000168000c1e9900 */
[----:B------:R0:W5:Y:S04]  /*0430*/  LDG.E.CONSTANT R63, [R12.64+0x4000] ;  /* 0x004000080c3f7981 */ /* 0x000168000c1e9900 */
[----:B------:R0:W5:Y:S04]  /*0440*/  LDG.E.CONSTANT R65, [R12.64+0x4800] ;  /* 0x004800080c417981 */ /* 0x000168000c1e9900 */
[----:B------:R0:W5:Y:S01]  /*0450*/  LDG.E.CONSTANT R67, [R12.64+0x5000] ;  /* 0x005000080c437981 */ /* 0x000162000c1e9900 */
[----:B------:R-:W-:-:S03]  /*0460*/  MOV R69, UR4 ;  /* 0x0000000400457c02 */ /* 0x000fc60008000f00 */
[----:B------:R0:W5:Y:S02]  /*0470*/  LDG.E.CONSTANT R5, [R12.64+0x7000] ;  /* 0x007000080c057981 */ /* 0x000164000c1e9900 */
[----:B------:R-:W-:Y:S02]  /*0480*/  IMAD R6, R69, 0x18800, R4 ;  /* 0x0001880045067824 */ /* 0x000fe400078e0204 */
[----:B------:R0:W5:Y:S04]  /*0490*/  LDG.E.CONSTANT R19, [R12.64+0x5800] ;  /* 0x005800080c137981 */ /* 0x000168000c1e9900 */
[----:B------:R0:W5:Y:S04]  /*04a0*/  LDG.E.CONSTANT R17, [R12.64+0x6000] ;  /* 0x006000080c117981 */ /* 0x000168000c1e9900 */
[----:B------:R0:W5:Y:S04]  /*04b0*/  LDG.E.CONSTANT R15, [R12.64+0x6800] ;  /* 0x006800080c0f7981 */ /* 0x000168000c1e9900 */
[----:B------:R0:W5:Y:S02]  /*04c0*/  LDG.E.CONSTANT R21, [R12.64+0x7800] ;  /* 0x007800080c157981 */ /* 0x000164000c1e9900 */
[----:B0-----:R-:W-:-:S05]  /*04d0*/  IMAD.WIDE R12, R6, R3, c[0x0][0x160] ;  /* 0x00005800060c7625 */ /* 0x001fca00078e0203 */
[----:B------:R-:W5:Y:S04]  /*04e0*/  LDG.E.CONSTANT R69, [R12.64+0x43600] ;  /* 0x043600080c457981 */ /* 0x000f68000c1e9900 */
[----:B------:R-:W5:Y:S04]  /*04f0*/  LDG.E.CONSTANT R14, [R12.64+0x49800] ;  /* 0x049800080c0e7981 */ /* 0x000f68000c1e9900 */
[----:B------:R-:W5:Y:S04]  /*0500*/  LDG.E.CONSTANT R16, [R12.64+0x4fa00] ;  /* 0x04fa00080c107981 */ /* 0x000f68000c1e9900 */
[----:B------:R-:W5:Y:S04]  /*0510*/  LDG.E.CONSTANT R18, [R12.64+0x55c00] ;  /* 0x055c00080c127981 */ /* 0x000f68000c1e9900 */
[----:B------:R-:W5:Y:S04]  /*0520*/  LDG.E.CONSTANT R42, [R12.64+0x5be00] ;  /* 0x05be00080c2a7981 */ /* 0x000f68000c1e9900 */
[----:B--2---:R0:W-:Y:S04]  /*0530*/  STS [R0.X4+0x2000], R23 ;  /* 0x0020001700007388 */ /* 0x0041e80000004800 */
[----:B---3--:R1:W-:Y:S04]  /*0540*/  STS [R0.X4+0x2200], R33 ;  /* 0x0022002100007388 */ /* 0x0083e80000004800 */
[----:B----4-:R2:W-:Y:S04]  /*0550*/  STS [R0.X4+0x2400], R43 ;  /* 0x0024002b00007388 */ /* 0x0105e80000004800 */
[----:B-----5:R3:W-:Y:S04]  /*0560*/  STS [R0.X4+0x2600], R47 ;  /* 0x0026002f00007388 */ /* 0x0207e80000004800 */
[----:B------:R4:W-:Y:S04]  /*0570*/  STS [R0.X4+0x2800], R49 ;  /* 0x0028003100007388 */ /* 0x0009e80000004800 */
[----:B------:R2:W-:Y:S04]  /*0580*/  STS [R0.X4+0x2a00], R51 ;  /* 0x002a003300007388 */ /* 0x0005e80000004800 */
[----:B------:R0:W-:Y:S04]  /*0590*/  STS [R0.X4+0x2c00], R55 ;  /* 0x002c003700007388 */ /* 0x0001e80000004800 */
[----:B------:R0:W-:Y:S04]  /*05a0*/  STS [R0.X4+0x2e00], R61 ;  /* 0x002e003d00007388 */ /* 0x0001e80000004800 */
[----:B------:R0:W-:Y:S04]  /*05b0*/  STS [R0.X4+0x3000], R63 ;  /* 0x0030003f00007388 */ /* 0x0001e80000004800 */
[----:B------:R1:W-:Y:S04]  /*05c0*/  STS [R0.X4+0x3200], R65 ;  /* 0x0032004100007388 */ /* 0x0003e80000004800 */
[----:B------:R2:W-:Y:S04]  /*05d0*/  STS [R0.X4+0x3400], R67 ;  /* 0x0034004300007388 */ /* 0x0005e80000004800 */
[----:B0-----:R-:W5:Y:S04]  /*05e0*/  LDG.E.CONSTANT R23, [R12.64] ;  /* 0x000000080c177981 */ /* 0x001f68000c1e9900 */
[----:B-1----:R-:W5:Y:S04]  /*05f0*/  LDG.E.CONSTANT R33, [R12.64+0x6200] ;  /* 0x006200080c217981 */ /* 0x002f68000c1e9900 */
[----:B--2---:R-:W2:Y:S04]  /*0600*/  LDG.E.CONSTANT R43, [R12.64+0xc400] ;  /* 0x00c400080c2b7981 */ /* 0x004ea8000c1e9900 */
[----:B---3--:R-:W3:Y:S04]  /*0610*/  LDG.E.CONSTANT R47, [R12.64+0x12600] ;  /* 0x012600080c2f7981 */ /* 0x008ee8000c1e9900 */
[----:B----4-:R-:W4:Y:S04]  /*0620*/  LDG.E.CONSTANT R49, [R12.64+0x18800] ;  /* 0x018800080c317981 */ /* 0x010f28000c1e9900 */
[----:B------:R-:W4:Y:S04]  /*0630*/  LDG.E.CONSTANT R51, [R12.64+0x1ea00] ;  /* 0x01ea00080c337981 */ /* 0x000f28000c1e9900 */
[----:B------:R-:W4:Y:S04]  /*0640*/  LDG.E.CONSTANT R55, [R12.64+0x24c00] ;  /* 0x024c00080c377981 */ /* 0x000f28000c1e9900 */
[----:B------:R-:W4:Y:S04]  /*0650*/  LDG.E.CONSTANT R61, [R12.64+0x2ae00] ;  /* 0x02ae00080c3d7981 */ /* 0x000f28000c1e9900 */
[----:B------:R-:W4:Y:S04]  /*0660*/  LDG.E.CONSTANT R63, [R12.64+0x31000] ;  /* 0x031000080c3f7981 */ /* 0x000f28000c1e9900 */
[----:B------:R-:W4:Y:S04]  /*0670*/  LDG.E.CONSTANT R65, [R12.64+0x37200] ;  /* 0x037200080c417981 */ /* 0x000f28000c1e9900 */
[----:B------:R-:W4:Y:S01]  /*0680*/  LDG.E.CONSTANT R67, [R12.64+0x3d400] ;  /* 0x03d400080c437981 */ /* 0x000f22000c1e9900 */
[----:B------:R-:W-:-:S03]  /*0690*/  SHF.L.U32 R6, R0, 0x2, RZ ;  /* 0x0000000200067819 */ /* 0x000fc600000006ff */
[----:B------:R0:W-:Y:S01]  /*06a0*/  STS [R0.X4+0x3c00], R5 ;  /* 0x003c000500007388 */ /* 0x0001e20000004800 */
[----:B------:R-:W-:Y:S02]  /*06b0*/  LOP3.LUT R6, R6, 0x1c, RZ, 0xc0, !PT ;  /* 0x0000001c06067812 */ /* 0x000fe400078ec0ff */
[----:B0-----:R-:W-:Y:S01]  /*06c0*/  SHF.L.U32 R5, R0, 0x5, RZ ;  /* 0x0000000500057819 */ /* 0x001fe200000006ff */
[----:B------:R-:W-:Y:S03]  /*06d0*/  STS [R0.X4+0x3600], R19 ;  /* 0x0036001300007388 */ /* 0x000fe60000004800 */
[----:B------:R-:W-:Y:S01]  /*06e0*/  LOP3.LUT R5, R5, 0xffffff00, RZ, 0xc0, !PT ;  /* 0xffffff0005057812 */ /* 0x000fe200078ec0ff */
[----:B------:R-:W-:Y:S04]  /*06f0*/  STS [R0.X4+0x3800], R17 ;  /* 0x0038001100007388 */ /* 0x000fe80000004800 */
[----:B------:R-:W-:Y:S04]  /*0700*/  STS [R0.X4+0x3a00], R15 ;  /* 0x003a000f00007388 */ /* 0x000fe80000004800 */
[----:B------:R-:W-:Y:S04]  /*0710*/  STS [R0.X4+0x3e00], R21 ;  /* 0x003e001500007388 */ /* 0x000fe80000004800 */
[----:B------:R-:W-:Y:S04]  /*0720*/  STS [R0.X4+0x1600], R69 ;  /* 0x0016004500007388 */ /* 0x000fe80000004800 */
[----:B------:R-:W-:Y:S04]  /*0730*/  STS [R0.X4+0x1800], R14 ;  /* 0x0018000e00007388 */ /* 0x000fe80000004800 */
[----:B------:R-:W-:Y:S04]  /*0740*/  STS [R0.X4+0x1a00], R16 ;  /* 0x001a001000007388 */ /* 0x000fe80000004800 */
[----:B------:R-:W-:Y:S04]  /*0750*/  STS [R0.X4+0x1c00], R18 ;  /* 0x001c001200007388 */ /* 0x000fe80000004800 */
[----:B------:R-:W-:Y:S04]  /*0760*/  STS [R0.X4+0x1e00], R42 ;  /* 0x001e002a00007388 */ /* 0x000fe80000004800 */
[----:B-----5:R-:W-:Y:S04]  /*0770*/  STS [R0.X4], R23 ;  /* 0x0000001700007388 */ /* 0x020fe80000004800 */
[----:B------:R-:W-:Y:S04]  /*0780*/  STS [R0.X4+0x200], R33 ;  /* 0x0002002100007388 */ /* 0x000fe80000004800 */
[----:B--2---:R-:W-:Y:S04]  /*0790*/  STS [R0.X4+0x400], R43 ;  /* 0x0004002b00007388 */ /* 0x004fe80000004800 */
[----:B---3--:R-:W-:Y:S04]  /*07a0*/  STS [R0.X4+0x600], R47 ;  /* 0x0006002f00007388 */ /* 0x008fe80000004800 */
[----:B----4-:R-:W-:Y:S04]  /*07b0*/  STS [R0.X4+0x800], R49 ;  /* 0x0008003100007388 */ /* 0x010fe80000004800 */
[----:B------:R-:W-:Y:S04]  /*07c0*/  STS [R0.X4+0xa00], R51 ;  /* 0x000a003300007388 */ /* 0x000fe80000004800 */
[----:B------:R-:W-:Y:S04]  /*07d0*/  STS [R0.X4+0xc00], R55 ;  /* 0x000c003700007388 */ /* 0x000fe80000004800 */
[----:B------:R-:W-:Y:S04]  /*07e0*/  STS [R0.X4+0xe00], R61 ;  /* 0x000e003d00007388 */ /* 0x000fe80000004800 */
[----:B------:R-:W-:Y:S04]  /*07f0*/  STS [R0.X4+0x1000], R63 ;  /* 0x0010003f00007388 */ /* 0x000fe80000004800 */
[----:B------:R-:W-:Y:S04]  /*0800*/  STS [R0.X4+0x1200], R65 ;  /* 0x0012004100007388 */ /* 0x000fe80000004800 */
[----:B------:R-:W-:Y:S04]  /*0810*/  STS [R0.X4+0x1400], R67 ;  /* 0x0014004300007388 */ /* 0x000fe80000004800 */
[----:B------:R-:W-:Y:S06]  /*0820*/  BAR.SYNC 0x0 ;  /* 0x0000000000007b1d */ /* 0x000fec0000000000 */
[----:B------:R-:W-:Y:S04]  /*0830*/  LDS R34, [R6] ;  /* 0x0000000006227984 */ /* 0x000fe80000000800 */
[----:B------:R-:W0:Y:S04]  /*0840*/  LDS.128 R20, [R5+0x2000] ;  /* 0x0020000005147984 */ /* 0x000e280000000c00 */
[----:B------:R-:W1:Y:S04]  /*0850*/  LDS R51, [R6+0x20] ;  /* 0x0000200006337984 */ /* 0x000e680000000800 */
[----:B------:R-:W2:Y:S04]  /*0860*/  LDS R55, [R6+0x40] ;  /* 0x0000400006377984 */ /* 0x000ea80000000800 */
[----:B------:R-:W3:Y:S04]  /*0870*/  LDS R61, [R6+0x60] ;  /* 0x00006000063d7984 */ /* 0x000ee80000000800 */
[----:B------:R-:W4:Y:S04]  /*0880*/  LDS R49, [R6+0x80] ;  /* 0x0000800006317984 */ /* 0x000f280000000800 */
[----:B------:R-:W5:Y:S04]  /*0890*/  LDS R47, [R6+0xa0] ;  /* 0x0000a000062f7984 */ /* 0x000f680000000800 */
[----:B------:R-:W5:Y:S04]  /*08a0*/  LDS R43, [R6+0xc0] ;  /* 0x0000c000062b7984 */ /* 0x000f680000000800 */
[----:B------:R-:W5:Y:S04]  /*08b0*/  LDS R33, [R6+0xe0] ;  /* 0x0000e00006217984 */ /* 0x000f680000000800 */
[----:B------:R-:W5:Y:S04]  /*08c0*/  LDS.128 R16, [R5+0x3000] ;  /* 0x0030000005107984 */ /* 0x000f680000000c00 */
[----:B------:R-:W5:Y:S01]  /*08d0*/  LDS.128 R12, [R5+0x2080] ;  /* 0x00208000050c7984 */ /* 0x000f620000000c00 */
[----:B0-----:R-:W-:-:S03]  /*08e0*/  FFMA R36, R20, R34, R36 ;  /* 0x0000002214247223 */ /* 0x001fc60000000024 */
[----:B------:R-:W-:Y:S01]  /*08f0*/  LDS R62, [R6+0x160] ;  /* 0x00016000063e7984 */ /* 0x000fe20000000800 */
[----:B-1----:R-:W-:-:S03]  /*0900*/  FFMA R26, R20, R51, R26 ;  /* 0x00000033141a7223 */ /* 0x002fc6000000001a */
[----:B------:R-:W-:Y:S01]  /*0910*/  LDS R65, [R6+0x440] ;  /* 0x0004400006417984 */ /* 0x000fe20000000800 */
[----:B--2---:R-:W-:-:S03]  /*0920*/  FFMA R30, R20, R55, R30 ;  /* 0x00000037141e7223 */ /* 0x004fc6000000001e */
[----:B------:R-:W-:Y:S01]  /*0930*/  LDS R67, [R6+0x420] ;  /* 0x0004200006437984 */ /* 0x000fe20000000800 */
[----:B---3--:R-:W-:-:S03]  /*0940*/  FFMA R28, R20, R61, R28 ;  /* 0x0000003d141c7223 */ /* 0x008fc6000000001c */
[----:B------:R-:W-:Y:S01]  /*0950*/  LDS R63, [R6+0x460] ;  /* 0x00046000063f7984 */ /* 0x000fe20000000800 */
[----:B----4-:R-:W-:-:S03]  /*0960*/  FFMA R40, R20, R49, R40 ;  /* 0x0000003114287223 */ /* 0x010fc60000000028 */
[----:B------:R-:W-:Y:S01]  /*0970*/  LDS R69, [R6+0x800] ;  /* 0x0008000006457984 */ /* 0x000fe20000000800 */
[C---:B-----5:R-:W-:Y:S02]  /*0980*/  FFMA R25, R20.reuse, R47, R25 ;  /* 0x0000002f14197223 */ /* 0x060fe40000000019 */
[C---:B------:R-:W-:Y:S02]  /*0990*/  FFMA R60, R20.reuse, R43, R60 ;  /* 0x0000002b143c7223 */ /* 0x040fe4000000003c */
[----:B------:R-:W-:Y:S02]  /*09a0*/  FFMA R42, R20, R33, R11 ;  /* 0x00000021142a7223 */ /* 0x000fe4000000000b */
[----:B------:R-:W-:Y:S02]  /*09b0*/  FFMA R54, R34, R16, R54 ;  /* 0x0000001022367223 */ /* 0x000fe40000000036 */
[C---:B------:R-:W-:Y:S02]  /*09c0*/  FFMA R32, R16.reuse, R51, R32 ;  /* 0x0000003310207223 */ /* 0x040fe40000000020 */
[----:B------:R-:W-:-:S02]  /*09d0*/  FFMA R52, R16, R55, R52 ;  /* 0x0000003710347223 */ /* 0x000fc40000000034 */
[C---:B------:R-:W-:Y:S02]  /*09e0*/  FFMA R24, R16.reuse, R61, R24 ;  /* 0x0000003d10187223 */ /* 0x040fe40000000018 */
[C---:B------:R-:W-:Y:S02]  /*09f0*/  FFMA R58, R16.reuse, R49, R58 ;  /* 0x00000031103a7223 */ /* 0x040fe4000000003a */
[C---:B------:R-:W-:Y:S02]  /*0a00*/  FFMA R59, R16.reuse, R47, R59 ;  /* 0x0000002f103b7223 */ /* 0x040fe4000000003b */
[C---:B------:R-:W-:Y:S02]  /*0a10*/  FFMA R53, R16.reuse, R43, R53 ;  /* 0x0000002b10357223 */ /* 0x040fe40000000035 */
[----:B------:R-:W-:Y:S02]  /*0a20*/  FFMA R44, R16, R33, R27 ;  /* 0x00000021102c7223 */ /* 0x000fe4000000001b */
[----:B------:R-:W-:-:S02]  /*0a30*/  FFMA R16, R55, R12, R10 ;  /* 0x0000000c37107223 */ /* 0x000fc4000000000a */
[-C--:B------:R-:W-:Y:S02]  /*0a40*/  FFMA R20, R49, R12.reuse, R9 ;  /* 0x0000000c31147223 */ /* 0x080fe40000000009 */
[-C--:B------:R-:W-:Y:S02]  /*0a50*/  FFMA R27, R47, R12.reuse, R8 ;  /* 0x0000000c2f1b7223 */ /* 0x080fe40000000008 */
[----:B------:R-:W0:Y:S01]  /*0a60*/  LDS.128 R8, [R5+0x3080] ;  /* 0x0030800005087984 */ /* 0x000e220000000c00 */
[-C--:B------:R-:W-:Y:S02]  /*0a70*/  FFMA R29, R61, R12.reuse, R29 ;  /* 0x0000000c3d1d7223 */ /* 0x080fe4000000001d */
[----:B------:R-:W-:Y:S02]  /*0a80*/  FFMA R38, R51, R12, R38 ;  /* 0x0000000c33267223 */ /* 0x000fe40000000026 */
[-C--:B0-----:R-:W-:Y:S02]  /*0a90*/  FFMA R66, R34, R8.reuse, R41 ;  /* 0x0000000822427223 */ /* 0x081fe40000000029 */
[-C--:B------:R-:W-:Y:S01]  /*0aa0*/  FFMA R45, R61, R8.reuse, R45 ;  /* 0x000000083d2d7223 */ /* 0x080fe2000000002d */
[----:B------:R-:W0:Y:S01]  /*0ab0*/  LDS R41, [R6+0x100] ;  /* 0x0001000006297984 */ /* 0x000e220000000800 */
[----:B------:R-:W-:-:S03]  /*0ac0*/  FFMA R64, R51, R8, R37 ;  /* 0x0000000833407223 */ /* 0x000fc60000000025 */
[----:B------:R-:W1:Y:S04]  /*0ad0*/  LDS R61, [R6+0x120] ;  /* 0x00012000063d7984 */ /* 0x000e680000000800 */
[----:B------:R-:W2:Y:S01]  /*0ae0*/  LDS R51, [R6+0x180] ;  /* 0x0001800006337984 */ /* 0x000ea20000000800 */
[-C--:B------:R-:W-:Y:S02]  /*0af0*/  FFMA R46, R34, R12.reuse, R46 ;  /* 0x0000000c222e7223 */ /* 0x080fe4000000002e */
[-C--:B------:R-:W-:Y:S02]  /*0b00*/  FFMA R56, R43, R12.reuse, R56 ;  /* 0x0000000c2b387223 */ /* 0x080fe40000000038 */
[----:B------:R-:W-:Y:S02]  /*0b10*/  FFMA R48, R33, R12, R48 ;  /* 0x0000000c21307223 */ /* 0x000fe40000000030 */
[----:B------:R-:W-:-:S02]  /*0b20*/  FFMA R12, R55, R8, R39 ;  /* 0x00000008370c7223 */ /* 0x000fc40000000027 */
[-C--:B------:R-:W-:Y:S01]  /*0b30*/  FFMA R50, R33, R8.reuse, R7 ;  /* 0x0000000821327223 */ /* 0x080fe20000000007 */
[----:B------:R-:W3:Y:S01]  /*0b40*/  LDS R55, [R6+0x140] ;  /* 0x0001400006377984 */ /* 0x000ee20000000800 */
[-C--:B------:R-:W-:Y:S02]  /*0b50*/  FFMA R34, R49, R8.reuse, R31 ;  /* 0x0000000831227223 */ /* 0x080fe4000000001f */
[-C--:B------:R-:W-:Y:S01]  /*0b60*/  FFMA R35, R43, R8.reuse, R35 ;  /* 0x000000082b237223 */ /* 0x080fe20000000023 */
[----:B------:R-:W4:Y:S01]  /*0b70*/  LDS R33, [R6+0x1a0] ;  /* 0x0001a00006217984 */ /* 0x000f220000000800 */
[----:B------:R-:W-:-:S03]  /*0b80*/  FFMA R57, R47, R8, R57 ;  /* 0x000000082f397223 */ /* 0x000fc60000000039 */
[----:B------:R-:W5:Y:S04]  /*0b90*/  LDS R7, [R6+0x1c0] ;  /* 0x0001c00006077984 */ /* 0x000f680000000800 */
[----:B------:R-:W3:Y:S04]  /*0ba0*/  LDS R43, [R6+0x1e0] ;  /* 0x0001e000062b7984 */ /* 0x000ee80000000800 */
[----:B------:R-:W-:Y:S01]  /*0bb0*/  LDS R47, [R6+0x280] ;  /* 0x00028000062f7984 */ /* 0x000fe20000000800 */
[----:B0-----:R-:W-:-:S03]  /*0bc0*/  FFMA R37, R41, R13, R46 ;  /* 0x0000000d29257223 */ /* 0x001fc6000000002e */
[----:B------:R-:W0:Y:S01]  /*0bd0*/  LDS R46, [R6+0x200] ;  /* 0x00020000062e7984 */ /* 0x000e220000000800 */
[C---:B-1----:R-:W-:Y:S02]  /*0be0*/  FFMA R31, R61.reuse, R21, R26 ;  /* 0x000000153d1f7223 */ /* 0x042fe4000000001a */
[C---:B------:R-:W-:Y:S02]  /*0bf0*/  FFMA R26, R61.reuse, R17, R32 ;  /* 0x000000113d1a7223 */ /* 0x040fe40000000020 */
[C---:B------:R-:W-:Y:S02]  /*0c00*/  FFMA R39, R61.reuse, R13, R38 ;  /* 0x0000000d3d277223 */ /* 0x040fe40000000026 */
[----:B------:R-:W-:Y:S02]  /*0c10*/  FFMA R32, R61, R9, R64 ;  /* 0x000000093d207223 */ /* 0x000fe40000000040 */
[C---:B--2---:R-:W-:Y:S01]  /*0c20*/  FFMA R8, R51.reuse, R21, R40 ;  /* 0x0000001533087223 */ /* 0x044fe20000000028 */
[----:B------:R-:W-:Y:S01]  /*0c30*/  LDS R64, [R6+0x500] ;  /* 0x0005000006407984 */ /* 0x000fe20000000800 */
[----:B------:R-:W-:-:S02]  /*0c40*/  FFMA R58, R51, R17, R58 ;  /* 0x00000011333a7223 */ /* 0x000fc4000000003a */
[C---:B------:R-:W-:Y:S01]  /*0c50*/  FFMA R61, R51.reuse, R13, R20 ;  /* 0x0000000d333d7223 */ /* 0x040fe20000000014 */
[----:B------:R-:W1:Y:S01]  /*0c60*/  LDS R40, [R6+0x220] ;  /* 0x0002200006287984 */ /* 0x000e620000000800 */
[----:B------:R-:W-:-:S03]  /*0c70*/  FFMA R51, R51, R9, R34 ;  /* 0x0000000933337223 */ /* 0x000fc60000000022 */
[----:B------:R-:W2:Y:S04]  /*0c80*/  LDS R34, [R6+0x240] ;  /* 0x0002400006227984 */ /* 0x000ea80000000800 */
[----:B------:R-:W0:Y:S01]  /*0c90*/  LDS R20, [R6+0x260] ;  /* 0x0002600006147984 */ /* 0x000e220000000800 */
[C---:B------:R-:W-:Y:S02]  /*0ca0*/  FFMA R36, R41.reuse, R21, R36 ;  /* 0x0000001529247223 */ /* 0x040fe40000000024 */
[C---:B------:R-:W-:Y:S02]  /*0cb0*/  FFMA R54, R41.reuse, R17, R54 ;  /* 0x0000001129367223 */ /* 0x040fe40000000036 */
[----:B------:R-:W-:Y:S02]  /*0cc0*/  FFMA R41, R41, R9, R66 ;  /* 0x0000000929297223 */ /* 0x000fe40000000042 */
[C---:B---3--:R-:W-:Y:S01]  /*0cd0*/  FFMA R30, R55.reuse, R21, R30 ;  /* 0x00000015371e7223 */ /* 0x048fe2000000001e */
[----:B------:R-:W-:Y:S01]  /*0ce0*/  LDS R66, [R6+0x900] ;  /* 0x0009000006427984 */ /* 0x000fe20000000800 */
[----:B------:R-:W-:-:S02]  /*0cf0*/  FFMA R52, R55, R17, R52 ;  /* 0x0000001137347223 */ /* 0x000fc40000000034 */
[C---:B------:R-:W-:Y:S02]  /*0d00*/  FFMA R16, R55.reuse, R13, R16 ;  /* 0x0000000d37107223 */ /* 0x040fe40000000010 */
[----:B------:R-:W-:Y:S02]  /*0d10*/  FFMA R38, R55, R9, R12 ;  /* 0x0000000937267223 */ /* 0x000fe4000000000c */
[C---:B----4-:R-:W-:Y:S02]  /*0d20*/  FFMA R25, R33.reuse, R21, R25 ;  /* 0x0000001521197223 */ /* 0x050fe40000000019 */
[C---:B------:R-:W-:Y:S02]  /*0d30*/  FFMA R59, R33.reuse, R17, R59 ;  /* 0x00000011213b7223 */ /* 0x040fe4000000003b */
[C---:B------:R-:W-:Y:S02]  /*0d40*/  FFMA R27, R33.reuse, R13, R27 ;  /* 0x0000000d211b7223 */ /* 0x040fe4000000001b */
[----:B------:R-:W-:-:S02]  /*0d50*/  FFMA R57, R33, R9, R57 ;  /* 0x0000000921397223 */ /* 0x000fc40000000039 */
[C---:B------:R-:W-:Y:S02]  /*0d60*/  FFMA R28, R62.reuse, R21, R28 ;  /* 0x000000153e1c7223 */ /* 0x040fe4000000001c */
[----:B------:R-:W-:Y:S02]  /*0d70*/  FFMA R12, R62, R17, R24 ;  /* 0x000000113e0c7223 */ /* 0x000fe40000000018 */
[C---:B-----5:R-:W-:Y:S02]  /*0d80*/  FFMA R55, R7.reuse, R21, R60 ;  /* 0x0000001507377223 */ /* 0x060fe4000000003c */
[C---:B------:R-:W-:Y:S02]  /*0d90*/  FFMA R53, R7.reuse, R17, R53 ;  /* 0x0000001107357223 */ /* 0x040fe40000000035 */
[C---:B------:R-:W-:Y:S02]  /*0da0*/  FFMA R49, R7.reuse, R13, R56 ;  /* 0x0000000d07317223 */ /* 0x040fe40000000038 */
[----:B------:R-:W-:Y:S01]  /*0db0*/  FFMA R35, R7, R9, R35 ;  /* 0x0000000907237223 */ /* 0x000fe20000000023 */
[----:B------:R-:W-:Y:S01]  /*0dc0*/  LDS R56, [R6+0x4e0] ;  /* 0x0004e00006387984 */ /* 0x000fe20000000800 */
[----:B------:R-:W-:-:S02]  /*0dd0*/  FFMA R33, R43, R21, R42 ;  /* 0x000000152b217223 */ /* 0x000fc4000000002a */
[C---:B------:R-:W-:Y:S01]  /*0de0*/  FFMA R29, R62.reuse, R13, R29 ;  /* 0x0000000d3e1d7223 */ /* 0x040fe2000000001d */
[----:B------:R-:W-:Y:S01]  /*0df0*/  LDS R42, [R6+0x340] ;  /* 0x00034000062a7984 */ /* 0x000fe20000000800 */
[----:B------:R-:W-:Y:S02]  /*0e00*/  FFMA R24, R62, R9, R45 ;  /* 0x000000093e187223 */ /* 0x000fe4000000002d */
[C---:B------:R-:W-:Y:S01]  /*0e10*/  FFMA R17, R43.reuse, R17, R44 ;  /* 0x000000112b117223 */ /* 0x040fe2000000002c */
[----:B------:R-:W3:Y:S01]  /*0e20*/  LDS R45, [R6+0x2a0] ;  /* 0x0002a000062d7984 */ /* 0x000ee20000000800 */
[C---:B------:R-:W-:Y:S02]  /*0e30*/  FFMA R7, R43.reuse, R13, R48 ;  /* 0x0000000d2b077223 */ /* 0x040fe40000000030 */
[----:B------:R-:W-:Y:S01]  /*0e40*/  FFMA R21, R43, R9, R50 ;  /* 0x000000092b157223 */ /* 0x000fe20000000032 */
[----:B------:R-:W-:Y:S01]  /*0e50*/  LDS R48, [R6+0x300] ;  /* 0x0003000006307984 */ /* 0x000fe20000000800 */
[----:B0-----:R-:W-:-:S02]  /*0e60*/  FFMA R36, R46, R22, R36 ;  /* 0x000000162e247223 */ /* 0x001fc40000000024 */
[C---:B------:R-:W-:Y:S01]  /*0e70*/  FFMA R54, R46.reuse, R18, R54 ;  /* 0x000000122e367223 */ /* 0x040fe20000000036 */
[----:B------:R-:W0:Y:S01]  /*0e80*/  LDS R43, [R6+0x2c0] ;  /* 0x0002c000062b7984 */ /* 0x000e220000000800 */
[C---:B------:R-:W-:Y:S02]  /*0e90*/  FFMA R37, R46.reuse, R14, R37 ;  /* 0x0000000e2e257223 */ /* 0x040fe40000000025 */
[----:B------:R-:W-:Y:S01]  /*0ea0*/  FFMA R46, R46, R10, R41 ;  /* 0x0000000a2e2e7223 */ /* 0x000fe20000000029 */
[----:B------:R-:W-:Y:S01]  /*0eb0*/  LDS R44, [R6+0x320] ;  /* 0x00032000062c7984 */ /* 0x000fe20000000800 */
[----:B-1----:R-:W-:-:S03]  /*0ec0*/  FFMA R31, R40, R22, R31 ;  /* 0x00000016281f7223 */ /* 0x002fc6000000001f */
[----:B------:R-:W1:Y:S01]  /*0ed0*/  LDS R41, [R6+0x2e0] ;  /* 0x0002e00006297984 */ /* 0x000e620000000800 */
[C---:B------:R-:W-:Y:S02]  /*0ee0*/  FFMA R26, R40.reuse, R18, R26 ;  /* 0x00000012281a7223 */ /* 0x040fe4000000001a */
[C---:B------:R-:W-:Y:S01]  /*0ef0*/  FFMA R39, R40.reuse, R14, R39 ;  /* 0x0000000e28277223 */ /* 0x040fe20000000027 */
[----:B------:R-:W-:Y:S01]  /*0f00*/  LDS R62, [R6+0x520] ;  /* 0x00052000063e7984 */ /* 0x000fe20000000800 */
[----:B------:R-:W-:Y:S02]  /*0f10*/  FFMA R32, R40, R10, R32 ;  /* 0x0000000a28207223 */ /* 0x000fe40000000020 */
[C---:B--2---:R-:W-:Y:S01]  /*0f20*/  FFMA R30, R34.reuse, R22, R30 ;  /* 0x00000016221e7223 */ /* 0x044fe2000000001e */
[----:B------:R-:W2:Y:S01]  /*0f30*/  LDS R40, [R6+0x360] ;  /* 0x0003600006287984 */ /* 0x000ea20000000800 */
[C---:B------:R-:W-:Y:S02]  /*0f40*/  FFMA R52, R34.reuse, R18, R52 ;  /* 0x0000001222347223 */ /* 0x040fe40000000034 */
[----:B------:R-:W-:-:S02]  /*0f50*/  FFMA R16, R34, R14, R16 ;  /* 0x0000000e22107223 */ /* 0x000fc40000000010 */
[----:B------:R-:W-:Y:S02]  /*0f60*/  FFMA R38, R34, R10, R38 ;  /* 0x0000000a22267223 */ /* 0x000fe40000000026 */
[C---:B------:R-:W-:Y:S01]  /*0f70*/  FFMA R13, R20.reuse, R22, R28 ;  /* 0x00000016140d7223 */ /* 0x040fe2000000001c */
[----:B------:R-:W4:Y:S01]  /*0f80*/  LDS R34, [R6+0x380] ;  /* 0x0003800006227984 */ /* 0x000f220000000800 */
[C---:B------:R-:W-:Y:S02]  /*0f90*/  FFMA R12, R20.reuse, R18, R12 ;  /* 0x00000012140c7223 */ /* 0x040fe4000000000c */
[C---:B------:R-:W-:Y:S01]  /*0fa0*/  FFMA R29, R20.reuse, R14, R29 ;  /* 0x0000000e141d7223 */ /* 0x040fe2000000001d */
[----:B------:R-:W5:Y:S01]  /*0fb0*/  LDS R28, [R6+0x3a0] ;  /* 0x0003a000061c7984 */ /* 0x000f620000000800 */
[----:B------:R-:W-:Y:S02]  /*0fc0*/  FFMA R24, R20, R10, R24 ;  /* 0x0000000a14187223 */ /* 0x000fe40000000018 */
[C---:B------:R-:W-:Y:S01]  /*0fd0*/  FFMA R9, R47.reuse, R22, R8 ;  /* 0x000000162f097223 */ /* 0x040fe20000000008 */
[----:B------:R-:W5:Y:S04]  /*0fe0*/  LDS R20, [R6+0x3c0] ;  /* 0x0003c00006147984 */ /* 0x000f680000000800 */
[----:B------:R-:W5:Y:S01]  /*0ff0*/  LDS R8, [R6+0x3e0] ;  /* 0x0003e00006087984 */ /* 0x000f620000000800 */
[----:B------:R-:W-:-:S02]  /*1000*/  FFMA R61, R47, R14, R61 ;  /* 0x0000000e2f3d7223 */ /* 0x000fc4000000003d */
[----:B------:R-:W-:Y:S02]  /*1010*/  FFMA R51, R47, R10, R51 ;  /* 0x0000000a2f337223 */ /* 0x000fe40000000033 */
[C---:B---3--:R-:W-:Y:S02]  /*1020*/  FFMA R27, R45.reuse, R14, R27 ;  /* 0x0000000e2d1b7223 */ /* 0x048fe4000000001b */
[----:B------:R-:W-:Y:S02]  /*1030*/  FFMA R57, R45, R10, R57 ;  /* 0x0000000a2d397223 */ /* 0x000fe40000000039 */
[C---:B0-----:R-:W-:Y:S02]  /*1040*/  FFMA R49, R43.reuse, R14, R49 ;  /* 0x0000000e2b317223 */ /* 0x041fe40000000031 */
[----:B------:R-:W-:Y:S02]  /*1050*/  FFMA R35, R43, R10, R35 ;  /* 0x0000000a2b237223 */ /* 0x000fe40000000023 */
[----:B-1----:R-:W-:-:S02]  /*1060*/  FFMA R7, R41, R14, R7 ;  /* 0x0000000e29077223 */ /* 0x002fc40000000007 */
[----:B------:R-:W-:Y:S02]  /*1070*/  FFMA R10, R41, R10, R21 ;  /* 0x0000000a290a7223 */ /* 0x000fe40000000015 */
[-C--:B------:R-:W-:Y:S02]  /*1080*/  FFMA R25, R45, R22.reuse, R25 ;  /* 0x000000162d197223 */ /* 0x080fe40000000019 */
[C---:B------:R-:W-:Y:S02]  /*1090*/  FFMA R55, R43.reuse, R22, R55 ;  /* 0x000000162b377223 */ /* 0x040fe40000000037 */
[----:B------:R-:W-:Y:S02]  /*10a0*/  FFMA R53, R43, R18, R53 ;  /* 0x000000122b357223 */ /* 0x000fe40000000035 */
[C---:B------:R-:W-:Y:S02]  /*10b0*/  FFMA R33, R41.reuse, R22, R33 ;  /* 0x0000001629217223 */ /* 0x040fe40000000021 */
[----:B------:R-:W-:-:S02]  /*10c0*/  FFMA R17, R41, R18, R17 ;  /* 0x0000001229117223 */ /* 0x000fc40000000011 */
[-C--:B------:R-:W-:Y:S02]  /*10d0*/  FFMA R37, R48, R15.reuse, R37 ;  /* 0x0000000f30257223 */ /* 0x080fe40000000025 */
[-C--:B------:R-:W-:Y:S02]  /*10e0*/  FFMA R39, R44, R15.reuse, R39 ;  /* 0x0000000f2c277223 */ /* 0x080fe40000000027 */
[-C--:B------:R-:W-:Y:S02]  /*10f0*/  FFMA R16, R42, R15.reuse, R16 ;  /* 0x0000000f2a107223 */ /* 0x080fe40000000010 */
[-C--:B--2---:R-:W-:Y:S02]  /*1100*/  FFMA R29, R40, R15.reuse, R29 ;  /* 0x0000000f281d7223 */ /* 0x084fe4000000001d */
[-C--:B----4-:R-:W-:Y:S02]  /*1110*/  FFMA R61, R34, R15.reuse, R61 ;  /* 0x0000000f223d7223 */ /* 0x090fe4000000003d */
[----:B-----5:R-:W-:-:S02]  /*1120*/  FFMA R27, R28, R15, R27 ;  /* 0x0000000f1c1b7223 */ /* 0x020fc4000000001b */
[-C--:B------:R-:W-:Y:S02]  /*1130*/  FFMA R49, R20, R15.reuse, R49 ;  /* 0x0000000f14317223 */ /* 0x080fe40000000031 */
[-C--:B------:R-:W-:Y:S02]  /*1140*/  FFMA R58, R47, R18.reuse, R58 ;  /* 0x000000122f3a7223 */ /* 0x080fe4000000003a */
[----:B------:R-:W-:Y:S02]  /*1150*/  FFMA R59, R45, R18, R59 ;  /* 0x000000122d3b7223 */ /* 0x000fe4000000003b */
[----:B------:R-:W-:Y:S02]  /*1160*/  FFMA R15, R8, R15, R7 ;  /* 0x0000000f080f7223 */ /* 0x000fe40000000007 */
[C---:B------:R-:W-:Y:S02]  /*1170*/  FFMA R36, R48.reuse, R23, R36 ;  /* 0x0000001730247223 */ /* 0x040fe40000000024 */
[----:B------:R-:W-:-:S02]  /*1180*/  FFMA R14, R48, R11, R46 ;  /* 0x0000000b300e7223 */ /* 0x000fc4000000002e */
[C---:B------:R-:W-:Y:S02]  /*1190*/  FFMA R31, R44.reuse, R23, R31 ;  /* 0x000000172c1f7223 */ /* 0x040fe4000000001f */
[C---:B------:R-:W-:Y:S02]  /*11a0*/  FFMA R26, R44.reuse, R19, R26 ;  /* 0x000000132c1a7223 */ /* 0x040fe4000000001a */
[----:B------:R-:W-:Y:S02]  /*11b0*/  FFMA R32, R44, R11, R32 ;  /* 0x0000000b2c207223 */ /* 0x000fe40000000020 */
[C---:B------:R-:W-:Y:S01]  /*11c0*/  FFMA R30, R42.reuse, R23, R30 ;  /* 0x000000172a1e7223 */ /* 0x040fe2000000001e */
[----:B------:R-:W0:Y:S01]  /*11d0*/  LDS.128 R44, [R5+0x3010] ;  /* 0x00301000052c7984 */ /* 0x000e220000000c00 */
[C---:B------:R-:W-:Y:S02]  /*11e0*/  FFMA R52, R42.reuse, R19, R52 ;  /* 0x000000132a347223 */ /* 0x040fe40000000034 */
[----:B------:R-:W-:-:S02]  /*11f0*/  FFMA R38, R42, R11, R38 ;  /* 0x0000000b2a267223 */ /* 0x000fc40000000026 */
[C---:B------:R-:W-:Y:S02]  /*1200*/  FFMA R13, R40.reuse, R23, R13 ;  /* 0x00000017280d7223 */ /* 0x040fe4000000000d */
[C---:B------:R-:W-:Y:S02]  /*1210*/  FFMA R12, R40.reuse, R19, R12 ;  /* 0x00000013280c7223 */ /* 0x040fe4000000000c */
[----:B------:R-:W-:Y:S02]  /*1220*/  FFMA R24, R40, R11, R24 ;  /* 0x0000000b28187223 */ /* 0x000fe40000000018 */
[C---:B------:R-:W-:Y:S01]  /*1230*/  FFMA R18, R34.reuse, R23, R9 ;  /* 0x0000001722127223 */ /* 0x040fe20000000009 */
[----:B------:R-:W1:Y:S01]  /*1240*/  LDS.128 R40, [R5+0x2010] ;  /* 0x0020100005287984 */ /* 0x000e620000000c00 */
[----:B------:R-:W-:Y:S02]  /*1250*/  FFMA R51, R34, R11, R51 ;  /* 0x0000000b22337223 */ /* 0x000fe40000000033 */
[----:B------:R-:W-:-:S02]  /*1260*/  FFMA R25, R28, R23, R25 ;  /* 0x000000171c197223 */ /* 0x000fc40000000019 */
[----:B------:R-:W-:Y:S02]  /*1270*/  FFMA R57, R28, R11, R57 ;  /* 0x0000000b1c397223 */ /* 0x000fe40000000039 */
[C---:B------:R-:W-:Y:S02]  /*1280*/  FFMA R55, R20.reuse, R23, R55 ;  /* 0x0000001714377223 */ /* 0x040fe40000000037 */
[C---:B------:R-:W-:Y:S02]  /*1290*/  FFMA R53, R20.reuse, R19, R53 ;  /* 0x0000001314357223 */ /* 0x040fe40000000035 */
[----:B------:R-:W-:Y:S02]  /*12a0*/  FFMA R35, R20, R11, R35 ;  /* 0x0000000b14237223 */ /* 0x000fe40000000023 */
[C---:B------:R-:W-:Y:S02]  /*12b0*/  FFMA R33, R8.reuse, R23, R33 ;  /* 0x0000001708217223 */ /* 0x040fe40000000021 */
[C---:B------:R-:W-:Y:S01]  /*12c0*/  FFMA R17, R8.reuse, R19, R17 ;  /* 0x0000001308117223 */ /* 0x040fe20000000011 */
[----:B------:R-:W2:Y:S01]  /*12d0*/  LDS.128 R20, [R5+0x2090] ;  /* 0x0020900005147984 */ /* 0x000ea20000000c00 */
[----:B------:R-:W-:-:S03]  /*12e0*/  FFMA R7, R8, R11, R10 ;  /* 0x0000000b08077223 */ /* 0x000fc6000000000a */
[----:B------:R-:W3:Y:S01]  /*12f0*/  LDS.128 R8, [R5+0x3090] ;  /* 0x0030900005087984 */ /* 0x000ee20000000c00 */
[-C--:B------:R-:W-:Y:S02]  /*1300*/  FFMA R54, R48, R19.reuse, R54 ;  /* 0x0000001330367223 */ /* 0x080fe40000000036 */
[-C--:B------:R-:W-:Y:S01]  /*1310*/  FFMA R58, R34, R19.reuse, R58 ;  /* 0x00000013223a7223 */ /* 0x080fe2000000003a */
[----:B------:R-:W4:Y:S01]  /*1320*/  LDS R48, [R6+0x4a0] ;  /* 0x0004a00006307984 */ /* 0x000f220000000800 */
[----:B------:R-:W-:Y:S02]  /*1330*/  FFMA R59, R28, R19, R59 ;  /* 0x000000131c3b7223 */ /* 0x000fe4000000003b */
[-C--:B0-----:R-:W-:Y:S01]  /*1340*/  FFMA R52, R44, R65.reuse, R52 ;  /* 0x000000412c347223 */ /* 0x081fe20000000034 */
[----:B------:R-:W0:Y:S04]  /*1350*/  LDS R19, [R6+0x400] ;  /* 0x0004000006137984 */ /* 0x000e280000000800 */
[----:B------:R-:W5:Y:S01]  /*1360*/  LDS R34, [R6+0x4c0] ;  /* 0x0004c00006227984 */ /* 0x000f620000000800 */
[----:B-1----:R-:W-:-:S02]  /*1370*/  FFMA R30, R40, R65, R30 ;  /* 0x00000041281e7223 */ /* 0x002fc4000000001e */
[C---:B--2---:R-:W-:Y:S02]  /*1380*/  FFMA R16, R65.reuse, R20, R16 ;  /* 0x0000001441107223 */ /* 0x044fe40000000010 */
[----:B---3--:R-:W-:Y:S02]  /*1390*/  FFMA R38, R65, R8, R38 ;  /* 0x0000000841267223 */ /* 0x008fe40000000026 */
[----:B------:R-:W1:Y:S01]  /*13a0*/  LDS R65, [R6+0x480] ;  /* 0x0004800006417984 */ /* 0x000e620000000800 */
[C---:B------:R-:W-:Y:S02]  /*13b0*/  FFMA R31, R40.reuse, R67, R31 ;  /* 0x00000043281f7223 */ /* 0x040fe4000000001f */
[-C--:B----4-:R-:W-:Y:S02]  /*13c0*/  FFMA R25, R40, R48.reuse, R25 ;  /* 0x0000003028197223 */ /* 0x090fe40000000019 */
[----:B------:R-:W-:Y:S02]  /*13d0*/  FFMA R59, R44, R48, R59 ;  /* 0x000000302c3b7223 */ /* 0x000fe4000000003b */
[----:B------:R-:W-:-:S02]  /*13e0*/  FFMA R27, R48, R20, R27 ;  /* 0x00000014301b7223 */ /* 0x000fc4000000001b */
[----:B------:R-:W-:Y:S02]  /*13f0*/  FFMA R57, R48, R8, R57 ;  /* 0x0000000830397223 */ /* 0x000fe40000000039 */
[C---:B0-----:R-:W-:Y:S02]  /*1400*/  FFMA R36, R40.reuse, R19, R36 ;  /* 0x0000001328247223 */ /* 0x041fe40000000024 */
[C---:B------:R-:W-:Y:S02]  /*1410*/  FFMA R13, R40.reuse, R63, R13 ;  /* 0x0000003f280d7223 */ /* 0x040fe4000000000d */
[C---:B-----5:R-:W-:Y:S02]  /*1420*/  FFMA R55, R40.reuse, R34, R55 ;  /* 0x0000002228377223 */ /* 0x060fe40000000037 */
[C---:B------:R-:W-:Y:S02]  /*1430*/  FFMA R48, R40.reuse, R56, R33 ;  /* 0x0000003828307223 */ /* 0x040fe40000000021 */
[----:B-1----:R-:W-:Y:S01]  /*1440*/  FFMA R18, R40, R65, R18 ;  /* 0x0000004128127223 */ /* 0x002fe20000000012 */
[----:B------:R-:W-:Y:S01]  /*1450*/  LDS R33, [R6+0x6a0] ;  /* 0x0006a00006217984 */ /* 0x000fe20000000800 */
[----:B------:R-:W-:-:S03]  /*1460*/  FFMA R28, R65, R20, R61 ;  /* 0x00000014411c7223 */ /* 0x000fc6000000003d */
[----:B------:R-:W0:Y:S04]  /*1470*/  LDS R40, [R6+0x560] ;  /* 0x0005600006287984 */ /* 0x000e280000000800 */
[----:B------:R-:W1:Y:S01]  /*1480*/  LDS R61, [R6+0x580] ;  /* 0x00058000063d7984 */ /* 0x000e620000000800 */
[-C--:B------:R-:W-:Y:S02]  /*1490*/  FFMA R37, R19, R20.reuse, R37 ;  /* 0x0000001413257223 */ /* 0x080fe40000000025 */
[-C--:B------:R-:W-:Y:S02]  /*14a0*/  FFMA R39, R67, R20.reuse, R39 ;  /* 0x0000001443277223 */ /* 0x080fe40000000027 */
[-C--:B------:R-:W-:Y:S02]  /*14b0*/  FFMA R29, R63, R20.reuse, R29 ;  /* 0x000000143f1d7223 */ /* 0x080fe4000000001d */
[----:B------:R-:W-:-:S02]  /*14c0*/  FFMA R60, R34, R20, R49 ;  /* 0x00000014223c7223 */ /* 0x000fc40000000031 */
[C---:B------:R-:W-:Y:S01]  /*14d0*/  FFMA R54, R19.reuse, R44, R54 ;  /* 0x0000002c13367223 */ /* 0x040fe20000000036 */
[----:B------:R-:W2:Y:S01]  /*14e0*/  LDS R49, [R6+0x5c0] ;  /* 0x0005c00006317984 */ /* 0x000ea20000000800 */
[C---:B------:R-:W-:Y:S02]  /*14f0*/  FFMA R53, R44.reuse, R34, R53 ;  /* 0x000000222c357223 */ /* 0x040fe40000000035 */
[----:B------:R-:W-:Y:S02]  /*1500*/  FFMA R50, R44, R56, R17 ;  /* 0x000000382c327223 */ /* 0x000fe40000000011 */
[----:B------:R-:W-:Y:S01]  /*1510*/  FFMA R20, R56, R20, R15 ;  /* 0x0000001438147223 */ /* 0x000fe2000000000f */
[----:B------:R-:W-:Y:S01]  /*1520*/  LDS R17, [R6+0x5e0] ;  /* 0x0005e00006117984 */ /* 0x000fe20000000800 */
[----:B------:R-:W-:Y:S02]  /*1530*/  FFMA R19, R19, R8, R14 ;  /* 0x0000000813137223 */ /* 0x000fe4000000000e */
[----:B------:R-:W-:-:S02]  /*1540*/  FFMA R12, R44, R63, R12 ;  /* 0x0000003f2c0c7223 */ /* 0x000fc4000000000c */
[-C--:B------:R-:W-:Y:S02]  /*1550*/  FFMA R24, R63, R8.reuse, R24 ;  /* 0x000000083f187223 */ /* 0x080fe40000000018 */
[-C--:B------:R-:W-:Y:S01]  /*1560*/  FFMA R34, R34, R8.reuse, R35 ;  /* 0x0000000822227223 */ /* 0x080fe20000000023 */
[----:B------:R-:W-:Y:S01]  /*1570*/  LDS R63, [R6+0x860] ;  /* 0x00086000063f7984 */ /* 0x000fe20000000800 */
[-C--:B------:R-:W-:Y:S02]  /*1580*/  FFMA R56, R56, R8.reuse, R7 ;  /* 0x0000000838387223 */ /* 0x080fe40000000007 */
[C---:B------:R-:W-:Y:S01]  /*1590*/  FFMA R58, R44.reuse, R65, R58 ;  /* 0x000000412c3a7223 */ /* 0x040fe2000000003a */
[----:B------:R-:W3:Y:S01]  /*15a0*/  LDS R35, [R6+0x540] ;  /* 0x0005400006237984 */ /* 0x000ee20000000800 */
[-C--:B------:R-:W-:Y:S02]  /*15b0*/  FFMA R14, R65, R8.reuse, R51 ;  /* 0x00000008410e7223 */ /* 0x080fe40000000033 */
[----:B------:R-:W-:Y:S01]  /*15c0*/  FFMA R26, R44, R67, R26 ;  /* 0x000000432c1a7223 */ /* 0x000fe2000000001a */
[----:B------:R-:W4:Y:S01]  /*15d0*/  LDS R7, [R6+0x5a0] ;  /* 0x0005a00006077984 */ /* 0x000f220000000800 */
[----:B------:R-:W-:-:S03]  /*15e0*/  FFMA R32, R67, R8, R32 ;  /* 0x0000000843207223 */ /* 0x000fc60000000020 */
[----:B------:R-:W5:Y:S01]  /*15f0*/  LDS R44, [R6+0x600] ;  /* 0x00060000062c7984 */ /* 0x000f620000000800 */
[C---:B0-----:R-:W-:Y:S02]  /*1600*/  FFMA R13, R40.reuse, R41, R13 ;  /* 0x00000029280d7223 */ /* 0x041fe4000000000d */
[C---:B------:R-:W-:Y:S01]  /*1610*/  FFMA R12, R40.reuse, R45, R12 ;  /* 0x0000002d280c7223 */ /* 0x040fe2000000000c */
[----:B------:R-:W-:Y:S01]  /*1620*/  LDS R8, [R6+0x660] ;  /* 0x0006600006087984 */ /* 0x000fe20000000800 */
[C---:B------:R-:W-:Y:S02]  /*1630*/  FFMA R29, R40.reuse, R21, R29 ;  /* 0x00000015281d7223 */ /* 0x040fe4000000001d */
[----:B------:R-:W-:Y:S01]  /*1640*/  FFMA R24, R40, R9, R24 ;  /* 0x0000000928187223 */ /* 0x000fe20000000018 */
[----:B------:R-:W-:Y:S01]  /*1650*/  LDS R65, [R6+0x840] ;  /* 0x0008400006417984 */ /* 0x000fe20000000800 */
[C---:B-1----:R-:W-:Y:S02]  /*1660*/  FFMA R40, R61.reuse, R41, R18 ;  /* 0x000000293d287223 */ /* 0x042fe40000000012 */
[C---:B------:R-:W-:Y:S01]  /*1670*/  FFMA R58, R61.reuse, R45, R58 ;  /* 0x0000002d3d3a7223 */ /* 0x040fe2000000003a */
[----:B------:R-:W0:Y:S01]  /*1680*/  LDS R18, [R6+0x620] ;  /* 0x0006200006127984 */ /* 0x000e220000000800 */
[----:B------:R-:W-:-:S02]  /*1690*/  FFMA R28, R61, R21, R28 ;  /* 0x000000153d1c7223 */ /* 0x000fc4000000001c */
[----:B------:R-:W-:Y:S01]  /*16a0*/  FFMA R61, R61, R9, R14 ;  /* 0x000000093d3d7223 */ /* 0x000fe2000000000e */
[----:B------:R-:W-:Y:S04]  /*16b0*/  LDS R67, [R6+0x820] ;  /* 0x0008200006437984 */ /* 0x000fe80000000800 */
[----:B------:R-:W1:Y:S01]  /*16c0*/  LDS R14, [R6+0x640] ;  /* 0x00064000060e7984 */ /* 0x000e620000000800 */
[C---:B------:R-:W-:Y:S02]  /*16d0*/  FFMA R36, R64.reuse, R41, R36 ;  /* 0x0000002940247223 */ /* 0x040fe40000000024 */
[C---:B------:R-:W-:Y:S02]  /*16e0*/  FFMA R54, R64.reuse, R45, R54 ;  /* 0x0000002d40367223 */ /* 0x040fe40000000036 */
[----:B------:R-:W-:-:S02]  /*16f0*/  FFMA R37, R64, R21, R37 ;  /* 0x0000001540257223 */ /* 0x000fc40000000025 */
[----:B------:R-:W-:Y:S02]  /*1700*/  FFMA R19, R64, R9, R19 ;  /* 0x0000000940137223 */ /* 0x000fe40000000013 */
[-C--:B------:R-:W-:Y:S01]  /*1710*/  FFMA R31, R62, R41.reuse, R31 ;  /* 0x000000293e1f7223 */ /* 0x080fe2000000001f */
[----:B------:R-:W-:Y:S01]  /*1720*/  LDS R64, [R6+0x920] ;  /* 0x0009200006407984 */ /* 0x000fe20000000800 */
[-C--:B--2---:R-:W-:Y:S02]  /*1730*/  FFMA R55, R49, R41.reuse, R55 ;  /* 0x0000002931377223 */ /* 0x084fe40000000037 */
[C---:B---3--:R-:W-:Y:S02]  /*1740*/  FFMA R30, R35.reuse, R41, R30 ;  /* 0x00000029231e7223 */ /* 0x048fe4000000001e */
[----:B------:R-:W-:Y:S02]  /*1750*/  FFMA R16, R35, R21, R16 ;  /* 0x0000001523107223 */ /* 0x000fe40000000010 */
[----:B----4-:R-:W-:-:S02]  /*1760*/  FFMA R25, R7, R41, R25 ;  /* 0x0000002907197223 */ /* 0x010fc40000000019 */
[C---:B------:R-:W-:Y:S02]  /*1770*/  FFMA R59, R7.reuse, R45, R59 ;  /* 0x0000002d073b7223 */ /* 0x040fe4000000003b */
[C---:B------:R-:W-:Y:S02]  /*1780*/  FFMA R27, R7.reuse, R21, R27 ;  /* 0x00000015071b7223 */ /* 0x040fe4000000001b */
[----:B------:R-:W-:Y:S02]  /*1790*/  FFMA R57, R7, R9, R57 ;  /* 0x0000000907397223 */ /* 0x000fe40000000039 */
[C---:B------:R-:W-:Y:S02]  /*17a0*/  FFMA R53, R49.reuse, R45, R53 ;  /* 0x0000002d31357223 */ /* 0x040fe40000000035 */
[----:B------:R-:W-:Y:S02]  /*17b0*/  FFMA R51, R49, R21, R60 ;  /* 0x0000001531337223 */ /* 0x000fe4000000003c */
[----:B------:R-:W-:-:S02]  /*17c0*/  FFMA R41, R17, R41, R48 ;  /* 0x0000002911297223 */ /* 0x000fc40000000030 */
[C---:B------:R-:W-:Y:S01]  /*17d0*/  FFMA R7, R17.reuse, R45, R50 ;  /* 0x0000002d11077223 */ /* 0x040fe20000000032 */
[----:B------:R-:W-:Y:S01]  /*17e0*/  LDS R48, [R6+0x700] ;  /* 0x0007000006307984 */ /* 0x000fe20000000800 */
[----:B------:R-:W-:Y:S02]  /*17f0*/  FFMA R15, R17, R21, R20 ;  /* 0x00000015110f7223 */ /* 0x000fe40000000014 */
[C---:B------:R-:W-:Y:S01]  /*1800*/  FFMA R26, R62.reuse, R45, R26 ;  /* 0x0000002d3e1a7223 */ /* 0x040fe2000000001a */
[----:B------:R-:W-:Y:S01]  /*1810*/  LDS R20, [R6+0x740] ;  /* 0x0007400006147984 */ /* 0x000fe20000000800 */
[C---:B------:R-:W-:Y:S02]  /*1820*/  FFMA R39, R62.reuse, R21, R39 ;  /* 0x000000153e277223 */ /* 0x040fe40000000027 */
[----:B------:R-:W-:Y:S02]  /*1830*/  FFMA R32, R62, R9, R32 ;  /* 0x000000093e207223 */ /* 0x000fe40000000020 */
[C---:B------:R-:W-:Y:S01]  /*1840*/  FFMA R52, R35.reuse, R45, R52 ;  /* 0x0000002d23347223 */ /* 0x040fe20000000034 */
[----:B------:R-:W-:Y:S01]  /*1850*/  LDS R62, [R6+0x940] ;  /* 0x00094000063e7984 */ /* 0x000fe20000000800 */
[----:B------:R-:W-:-:S02]  /*1860*/  FFMA R38, R35, R9, R38 ;  /* 0x0000000923267223 */ /* 0x000fc40000000026 */
[-C--:B------:R-:W-:Y:S01]  /*1870*/  FFMA R49, R49, R9.reuse, R34 ;  /* 0x0000000931317223 */ /* 0x080fe20000000022 */
[----:B------:R-:W2:Y:S01]  /*1880*/  LDS R35, [R6+0x680] ;  /* 0x0006800006237984 */ /* 0x000ea20000000800 */
[----:B------:R-:W-:Y:S02]  /*1890*/  FFMA R17, R17, R9, R56 ;  /* 0x0000000911117223 */ /* 0x000fe40000000038 */
[C---:B-----5:R-:W-:Y:S01]  /*18a0*/  FFMA R36, R44.reuse, R42, R36 ;  /* 0x0000002a2c247223 */ /* 0x060fe20000000024 */
[----:B------:R-:W3:Y:S01]  /*18b0*/  LDS R9, [R6+0x6c0] ;  /* 0x0006c00006097984 */ /* 0x000ee20000000800 */
[C---:B------:R-:W-:Y:S02]  /*18c0*/  FFMA R54, R44.reuse, R46, R54 ;  /* 0x0000002e2c367223 */ /* 0x040fe40000000036 */
[C---:B------:R-:W-:Y:S01]  /*18d0*/  FFMA R37, R44.reuse, R22, R37 ;  /* 0x000000162c257223 */ /* 0x040fe20000000025 */
[----:B------:R-:W-:Y:S01]  /*18e0*/  LDS R34, [R6+0x720] ;  /* 0x0007200006227984 */ /* 0x000fe20000000800 */
[----:B------:R-:W-:-:S03]  /*18f0*/  FFMA R44, R44, R10, R19 ;  /* 0x0000000a2c2c7223 */ /* 0x000fc60000000013 */
[----:B------:R-:W4:Y:S01]  /*1900*/  LDS R19, [R6+0x6e0] ;  /* 0x0006e00006137984 */ /* 0x000f220000000800 */
[C---:B0-----:R-:W-:Y:S02]  /*1910*/  FFMA R31, R18.reuse, R42, R31 ;  /* 0x0000002a121f7223 */ /* 0x041fe4000000001f */
[C---:B------:R-:W-:Y:S01]  /*1920*/  FFMA R26, R18.reuse, R46, R26 ;  /* 0x0000002e121a7223 */ /* 0x040fe2000000001a */
[----:B------:R-:W-:Y:S01]  /*1930*/  LDS R56, [R6+0x8e0] ;  /* 0x0008e00006387984 */ /* 0x000fe20000000800 */
[C---:B------:R-:W-:Y:S02]  /*1940*/  FFMA R39, R18.reuse, R22, R39 ;  /* 0x0000001612277223 */ /* 0x040fe40000000027 */
[----:B------:R-:W-:Y:S02]  /*1950*/  FFMA R32, R18, R10, R32 ;  /* 0x0000000a12207223 */ /* 0x000fe40000000020 */
[C---:B-1----:R-:W-:Y:S01]  /*1960*/  FFMA R30, R14.reuse, R42, R30 ;  /* 0x0000002a0e1e7223 */ /* 0x042fe2000000001e */
[----:B------:R-:W0:Y:S01]  /*1970*/  LDS R18, [R6+0x760] ;  /* 0x0007600006127984 */ /* 0x000e220000000800 */
[----:B------:R-:W-:-:S02]  /*1980*/  FFMA R52, R14, R46, R52 ;  /* 0x0000002e0e347223 */ /* 0x000fc40000000034 */
[C---:B------:R-:W-:Y:S02]  /*1990*/  FFMA R21, R14.reuse, R22, R16 ;  /* 0x000000160e157223 */ /* 0x040fe40000000010 */
[----:B------:R-:W-:Y:S01]  /*19a0*/  FFMA R38, R14, R10, R38 ;  /* 0x0000000a0e267223 */ /* 0x000fe20000000026 */
[----:B------:R-:W1:Y:S01]  /*19b0*/  LDS R16, [R6+0x780] ;  /* 0x0007800006107984 */ /* 0x000e620000000800 */
[C---:B------:R-:W-:Y:S02]  /*19c0*/  FFMA R45, R8.reuse, R46, R12 ;  /* 0x0000002e082d7223 */ /* 0x040fe4000000000c */
[C---:B------:R-:W-:Y:S01]  /*19d0*/  FFMA R13, R8.reuse, R42, R13 ;  /* 0x0000002a080d7223 */ /* 0x040fe2000000000d */
[----:B------:R-:W5:Y:S01]  /*19e0*/  LDS R14, [R6+0x7a0] ;  /* 0x0007a000060e7984 */ /* 0x000f620000000800 */
[C---:B------:R-:W-:Y:S02]  /*19f0*/  FFMA R29, R8.reuse, R22, R29 ;  /* 0x00000016081d7223 */ /* 0x040fe4000000001d */
[----:B------:R-:W-:Y:S01]  /*1a00*/  FFMA R24, R8, R10, R24 ;  /* 0x0000000a08187223 */ /* 0x000fe20000000018 */
[----:B------:R-:W0:Y:S04]  /*1a10*/  LDS R12, [R6+0x7c0] ;  /* 0x0007c000060c7984 */ /* 0x000e280000000800 */
[----:B------:R-:W1:Y:S01]  /*1a20*/  LDS R8, [R6+0x7e0] ;  /* 0x0007e00006087984 */ /* 0x000e620000000800 */
[----:B--2---:R-:W-:-:S02]  /*1a30*/  FFMA R58, R35, R46, R58 ;  /* 0x0000002e233a7223 */ /* 0x004fc4000000003a */
[----:B------:R-:W-:Y:S02]  /*1a40*/  FFMA R61, R35, R10, R61 ;  /* 0x0000000a233d7223 */ /* 0x000fe4000000003d */
[C---:B------:R-:W-:Y:S02]  /*1a50*/  FFMA R59, R33.reuse, R46, R59 ;  /* 0x0000002e213b7223 */ /* 0x040fe4000000003b */
[----:B------:R-:W-:Y:S02]  /*1a60*/  FFMA R57, R33, R10, R57 ;  /* 0x0000000a21397223 */ /* 0x000fe40000000039 */
[C---:B---3--:R-:W-:Y:S02]  /*1a70*/  FFMA R55, R9.reuse, R42, R55 ;  /* 0x0000002a09377223 */ /* 0x048fe40000000037 */
[C---:B------:R-:W-:Y:S02]  /*1a80*/  FFMA R53, R9.reuse, R46, R53 ;  /* 0x0000002e09357223 */ /* 0x040fe40000000035 */
[----:B------:R-:W-:-:S02]  /*1a90*/  FFMA R51, R9, R22, R51 ;  /* 0x0000001609337223 */ /* 0x000fc40000000033 */
[----:B------:R-:W-:Y:S02]  /*1aa0*/  FFMA R49, R9, R10, R49 ;  /* 0x0000000a09317223 */ /* 0x000fe40000000031 */
[C---:B------:R-:W-:Y:S02]  /*1ab0*/  FFMA R40, R35.reuse, R42, R40 ;  /* 0x0000002a23287223 */ /* 0x040fe40000000028 */
[----:B------:R-:W-:Y:S02]  /*1ac0*/  FFMA R28, R35, R22, R28 ;  /* 0x00000016231c7223 */ /* 0x000fe4000000001c */
[C---:B------:R-:W-:Y:S02]  /*1ad0*/  FFMA R25, R33.reuse, R42, R25 ;  /* 0x0000002a21197223 */ /* 0x040fe40000000019 */
[----:B------:R-:W-:Y:S02]  /*1ae0*/  FFMA R27, R33, R22, R27 ;  /* 0x00000016211b7223 */ /* 0x000fe4000000001b */
[----:B----4-:R-:W-:-:S02]  /*1af0*/  FFMA R7, R19, R46, R7 ;  /* 0x0000002e13077223 */ /* 0x010fc40000000007 */
[C---:B------:R-:W-:Y:S02]  /*1b00*/  FFMA R9, R19.reuse, R22, R15 ;  /* 0x0000001613097223 */ /* 0x040fe4000000000f */
[C---:B------:R-:W-:Y:S02]  /*1b10*/  FFMA R10, R19.reuse, R10, R17 ;  /* 0x0000000a130a7223 */ /* 0x040fe40000000011 */
[----:B------:R-:W-:Y:S02]  /*1b20*/  FFMA R42, R19, R42, R41 ;  /* 0x0000002a132a7223 */ /* 0x000fe40000000029 */
[-C--:B------:R-:W-:Y:S02]  /*1b30*/  FFMA R54, R48, R47.reuse, R54 ;  /* 0x0000002f30367223 */ /* 0x080fe40000000036 */
[-C--:B------:R-:W-:Y:S02]  /*1b40*/  FFMA R26, R34, R47.reuse, R26 ;  /* 0x0000002f221a7223 */ /* 0x080fe4000000001a */
[----:B------:R-:W-:-:S02]  /*1b50*/  FFMA R52, R20, R47, R52 ;  /* 0x0000002f14347223 */ /* 0x000fc40000000034 */
[-C--:B0-----:R-:W-:Y:S02]  /*1b60*/  FFMA R45, R18, R47.reuse, R45 ;  /* 0x0000002f122d7223 */ /* 0x081fe4000000002d */
[-C--:B-1----:R-:W-:Y:S02]  /*1b70*/  FFMA R58, R16, R47.reuse, R58 ;  /* 0x0000002f103a7223 */ /* 0x082fe4000000003a */
[-C--:B-----5:R-:W-:Y:S02]  /*1b80*/  FFMA R59, R14, R47.reuse, R59 ;  /* 0x0000002f0e3b7223 */ /* 0x0a0fe4000000003b */
[----:B------:R-:W-:Y:S02]  /*1b90*/  FFMA R53, R12, R47, R53 ;  /* 0x0000002f0c357223 */ /* 0x000fe40000000035 */
[C---:B------:R-:W-:Y:S02]  /*1ba0*/  FFMA R36, R48.reuse, R43, R36 ;  /* 0x0000002b30247223 */ /* 0x040fe40000000024 */
[----:B------:R-:W-:-:S02]  /*1bb0*/  FFMA R37, R48, R23, R37 ;  /* 0x0000001730257223 */ /* 0x000fc40000000025 */
[C---:B------:R-:W-:Y:S02]  /*1bc0*/  FFMA R31, R34.reuse, R43, R31 ;  /* 0x0000002b221f7223 */ /* 0x040fe4000000001f */
[----:B------:R-:W-:Y:S02]  /*1bd0*/  FFMA R39, R34, R23, R39 ;  /* 0x0000001722277223 */ /* 0x000fe40000000027 */
[C---:B------:R-:W-:Y:S02]  /*1be0*/  FFMA R30, R20.reuse, R43, R30 ;  /* 0x0000002b141e7223 */ /* 0x040fe4000000001e */
        /* <DEDUP_REMOVED lines=9> */
[----:B------:R-:W-:Y:S02]  /*1c80*/  FFMA R47, R8, R47, R7 ;  /* 0x0000002f082f7223 */ /* 0x000fe40000000007 */
[-C--:B------:R-:W-:Y:S02]  /*1c90*/  FFMA R41, R48, R11.reuse, R44 ;  /* 0x0000000b30297223 */ /* 0x080fe4000000002c */
[-C--:B------:R-:W-:Y:S01]  /*1ca0*/  FFMA R22, R34, R11.reuse, R32 ;  /* 0x0000000b22167223 */ /* 0x080fe20000000020 */
[----:B------:R-:W-:Y:S01]  /*1cb0*/  LDS R44, [R6+0x8a0] ;  /* 0x0008a000062c7984 */ /* 0x000fe20000000800 */
[-C--:B------:R-:W-:Y:S02]  /*1cc0*/  FFMA R38, R20, R11.reuse, R38 ;  /* 0x0000000b14267223 */ /* 0x080fe40000000026 */
[-C--:B------:R-:W-:Y:S01]  /*1cd0*/  FFMA R24, R18, R11.reuse, R24 ;  /* 0x0000000b12187223 */ /* 0x080fe20000000018 */
[----:B------:R-:W0:Y:S01]  /*1ce0*/  LDS.128 R32, [R5+0x2020] ;  /* 0x0020200005207984 */ /* 0x000e220000000c00 */
[----:B------:R-:W-:-:S02]  /*1cf0*/  FFMA R61, R16, R11, R61 ;  /* 0x0000000b103d7223 */ /* 0x000fc4000000003d */
[-C--:B------:R-:W-:Y:S01]  /*1d00*/  FFMA R57, R14, R11.reuse, R57 ;  /* 0x0000000b0e397223 */ /* 0x080fe20000000039 */
[----:B------:R-:W1:Y:S01]  /*1d10*/  LDS.128 R16, [R5+0x3020] ;  /* 0x0030200005107984 */ /* 0x000e620000000c00 */
[----:B------:R-:W-:Y:S02]  /*1d20*/  FFMA R49, R12, R11, R49 ;  /* 0x0000000b0c317223 */ /* 0x000fe40000000031 */
[C---:B------:R-:W-:Y:S01]  /*1d30*/  FFMA R43, R8.reuse, R43, R42 ;  /* 0x0000002b082b7223 */ /* 0x040fe2000000002a */
[----:B------:R-:W2:Y:S01]  /*1d40*/  LDS.128 R12, [R5+0x20a0] ;  /* 0x0020a000050c7984 */ /* 0x000ea20000000c00 */
[C---:B------:R-:W-:Y:S02]  /*1d50*/  FFMA R23, R8.reuse, R23, R9 ;  /* 0x0000001708177223 */ /* 0x040fe40000000009 */
[----:B------:R-:W-:Y:S01]  /*1d60*/  FFMA R7, R8, R11, R10 ;  /* 0x0000000b08077223 */ /* 0x000fe2000000000a */
[----:B------:R-:W-:Y:S04]  /*1d70*/  LDS R42, [R6+0x8c0] ;  /* 0x0008c000062a7984 */ /* 0x000fe80000000800 */
[----:B------:R-:W3:Y:S01]  /*1d80*/  LDS.128 R8, [R5+0x30a0] ;  /* 0x0030a00005087984 */ /* 0x000ee20000000c00 */
[----:B0-----:R-:W-:-:S02]  /*1d90*/  FFMA R30, R32, R65, R30 ;  /* 0x00000041201e7223 */ /* 0x001fc4000000001e */
[----:B-1----:R-:W-:Y:S02]  /*1da0*/  FFMA R52, R16, R65, R52 ;  /* 0x0000004110347223 */ /* 0x002fe40000000034 */
[C---:B--2---:R-:W-:Y:S02]  /*1db0*/  FFMA R21, R65.reuse, R12, R21 ;  /* 0x0000000c41157223 */ /* 0x044fe40000000015 */
[----:B---3--:R-:W-:Y:S02]  /*1dc0*/  FFMA R38, R65, R8, R38 ;  /* 0x0000000841267223 */ /* 0x008fe40000000026 */
[----:B------:R-:W0:Y:S01]  /*1dd0*/  LDS R65, [R6+0x880] ;  /* 0x0008800006417984 */ /* 0x000e220000000800 */
[-C--:B------:R-:W-:Y:S02]  /*1de0*/  FFMA R25, R32, R44.reuse, R25 ;  /* 0x0000002c20197223 */ /* 0x080fe40000000019 */
[----:B------:R-:W-:Y:S02]  /*1df0*/  FFMA R59, R16, R44, R59 ;  /* 0x0000002c103b7223 */ /* 0x000fe4000000003b */
[----:B------:R-:W-:-:S02]  /*1e00*/  FFMA R27, R44, R12, R27 ;  /* 0x0000000c2c1b7223 */ /* 0x000fc4000000001b */
[----:B------:R-:W-:Y:S02]  /*1e10*/  FFMA R57, R44, R8, R57 ;  /* 0x000000082c397223 */ /* 0x000fe40000000039 */
[----:B------:R-:W-:Y:S02]  /*1e20*/  FFMA R44, R32, R56, R43 ;  /* 0x00000038202c7223 */ /* 0x000fe4000000002b */
[----:B------:R-:W1:Y:S01]  /*1e30*/  LDS R43, [R6+0x960] ;  /* 0x00096000062b7984 */ /* 0x000e620000000800 */
[----:B0-----:R-:W-:-:S03]  /*1e40*/  FFMA R20, R65, R8, R61 ;  /* 0x0000000841147223 */ /* 0x001fc6000000003d */
[----:B------:R-:W0:Y:S01]  /*1e50*/  LDS R61, [R6+0x980] ;  /* 0x00098000063d7984 */ /* 0x000e220000000800 */
[C---:B------:R-:W-:Y:S02]  /*1e60*/  FFMA R46, R32.reuse, R63, R46 ;  /* 0x0000003f202e7223 */ /* 0x040fe4000000002e */
[-C--:B------:R-:W-:Y:S02]  /*1e70*/  FFMA R29, R63, R12.reuse, R29 ;  /* 0x0000000c3f1d7223 */ /* 0x080fe4000000001d */
[-C--:B------:R-:W-:Y:S02]  /*1e80*/  FFMA R40, R32, R65.reuse, R40 ;  /* 0x0000004120287223 */ /* 0x080fe40000000028 */
[----:B------:R-:W-:Y:S02]  /*1e90*/  FFMA R58, R16, R65, R58 ;  /* 0x00000041103a7223 */ /* 0x000fe4000000003a */
[-C--:B------:R-:W-:Y:S02]  /*1ea0*/  FFMA R28, R65, R12.reuse, R28 ;  /* 0x0000000c411c7223 */ /* 0x080fe4000000001c */
[----:B------:R-:W-:Y:S01]  /*1eb0*/  FFMA R50, R56, R12, R23 ;  /* 0x0000000c38327223 */ /* 0x000fe20000000017 */
[----:B------:R-:W-:Y:S01]  /*1ec0*/  LDS R65, [R6+0xc20] ;  /* 0x000c200006417984 */ /* 0x000fe20000000800 */
[----:B------:R-:W-:-:S02]  /*1ed0*/  FFMA R48, R16, R56, R47 ;  /* 0x0000003810307223 */ /* 0x000fc4000000002f */
[----:B-1----:R-:W-:Y:S01]  /*1ee0*/  FFMA R23, R43, R33, R46 ;  /* 0x000000212b177223 */ /* 0x002fe2000000002e */
[----:B------:R-:W-:Y:S01]  /*1ef0*/  LDS R47, [R6+0xa80] ;  /* 0x000a8000062f7984 */ /* 0x000fe20000000800 */
[C---:B------:R-:W-:Y:S02]  /*1f00*/  FFMA R36, R32.reuse, R69, R36 ;  /* 0x0000004520247223 */ /* 0x040fe40000000024 */
[----:B------:R-:W-:Y:S01]  /*1f10*/  FFMA R54, R69, R16, R54 ;  /* 0x0000001045367223 */ /* 0x000fe20000000036 */
[----:B------:R-:W1:Y:S01]  /*1f20*/  LDS R46, [R6+0xa00] ;  /* 0x000a0000062e7984 */ /* 0x000e620000000800 */
[-C--:B------:R-:W-:Y:S02]  /*1f30*/  FFMA R31, R32, R67.reuse, R31 ;  /* 0x00000043201f7223 */ /* 0x080fe4000000001f */
[C---:B------:R-:W-:Y:S02]  /*1f40*/  FFMA R26, R16.reuse, R67, R26 ;  /* 0x00000043101a7223 */ /* 0x040fe4000000001a */
[----:B------:R-:W-:-:S02]  /*1f50*/  FFMA R45, R16, R63, R45 ;  /* 0x0000003f102d7223 */ /* 0x000fc4000000002d */
[-C--:B------:R-:W-:Y:S02]  /*1f60*/  FFMA R55, R32, R42.reuse, R55 ;  /* 0x0000002a20377223 */ /* 0x080fe40000000037 */
[----:B------:R-:W-:Y:S02]  /*1f70*/  FFMA R53, R16, R42, R53 ;  /* 0x0000002a10357223 */ /* 0x000fe40000000035 */
[----:B------:R-:W-:Y:S02]  /*1f80*/  FFMA R60, R42, R12, R51 ;  /* 0x0000000c2a3c7223 */ /* 0x000fe40000000033 */
[-C--:B------:R-:W-:Y:S02]  /*1f90*/  FFMA R56, R56, R8.reuse, R7 ;  /* 0x0000000838387223 */ /* 0x080fe40000000007 */
[-C--:B------:R-:W-:Y:S01]  /*1fa0*/  FFMA R41, R69, R8.reuse, R41 ;  /* 0x0000000845297223 */ /* 0x080fe20000000029 */
[----:B------:R-:W2:Y:S01]  /*1fb0*/  LDS R7, [R6+0x9a0] ;  /* 0x0009a00006077984 */ /* 0x000ea20000000800 */
[----:B------:R-:W-:-:S02]  /*1fc0*/  FFMA R22, R67, R8, R22 ;  /* 0x0000000843167223 */ /* 0x000fc40000000016 */
[-C--:B------:R-:W-:Y:S02]  /*1fd0*/  FFMA R24, R63, R8.reuse, R24 ;  /* 0x000000083f187223 */ /* 0x080fe40000000018 */
[----:B------:R-:W-:Y:S01]  /*1fe0*/  FFMA R42, R42, R8, R49 ;  /* 0x000000082a2a7223 */ /* 0x000fe20000000031 */
[----:B------:R-:W-:Y:S01]  /*1ff0*/  LDS R63, [R6+0xc60] ;  /* 0x000c6000063f7984 */ /* 0x000fe20000000800 */
[-C--:B------:R-:W-:Y:S02]  /*2000*/  FFMA R32, R62, R13.reuse, R21 ;  /* 0x0000000d3e207223 */ /* 0x080fe40000000015 */
[----:B------:R-:W-:Y:S01]  /*2010*/  FFMA R16, R43, R13, R29 ;  /* 0x0000000d2b107223 */ /* 0x000fe2000000001d */
[----:B------:R-:W3:Y:S01]  /*2020*/  LDS R49, [R6+0x9c0] ;  /* 0x0009c00006317984 */ /* 0x000ee20000000800 */
[C---:B0-----:R-:W-:Y:S02]  /*2030*/  FFMA R29, R61.reuse, R33, R40 ;  /* 0x000000213d1d7223 */ /* 0x041fe40000000028 */
[C---:B------:R-:W-:Y:S01]  /*2040*/  FFMA R58, R61.reuse, R17, R58 ;  /* 0x000000113d3a7223 */ /* 0x040fe2000000003a */
[----:B------:R-:W0:Y:S01]  /*2050*/  LDS R21, [R6+0x9e0] ;  /* 0x0009e00006157984 */ /* 0x000e220000000800 */
[----:B------:R-:W-:-:S02]  /*2060*/  FFMA R8, R61, R13, R28 ;  /* 0x0000000d3d087223 */ /* 0x000fc4000000001c */
[----:B------:R-:W-:Y:S01]  /*2070*/  FFMA R61, R61, R9, R20 ;  /* 0x000000093d3d7223 */ /* 0x000fe20000000014 */
[----:B------:R-:W4:Y:S04]  /*2080*/  LDS R40, [R6+0xa20] ;  /* 0x000a200006287984 */ /* 0x000f280000000800 */
[----:B------:R-:W5:Y:S04]  /*2090*/  LDS R28, [R6+0xa40] ;  /* 0x000a4000061c7984 */ /* 0x000f680000000800 */
[----:B------:R-:W0:Y:S01]  /*20a0*/  LDS R20, [R6+0xa60] ;  /* 0x000a600006147984 */ /* 0x000e220000000800 */
[----:B------:R-:W-:-:S02]  /*20b0*/  FFMA R37, R69, R12, R37 ;  /* 0x0000000c45257223 */ /* 0x000fc40000000025 */
[----:B------:R-:W-:Y:S01]  /*20c0*/  FFMA R39, R67, R12, R39 ;  /* 0x0000000c43277223 */ /* 0x000fe20000000027 */
[----:B------:R-:W-:Y:S01]  /*20d0*/  LDS R69, [R6+0x1000] ;  /* 0x0010000006457984 */ /* 0x000fe20000000800 */
[C---:B------:R-:W-:Y:S02]  /*20e0*/  FFMA R36, R66.reuse, R33, R36 ;  /* 0x0000002142247223 */ /* 0x040fe40000000024 */
[C---:B------:R-:W-:Y:S01]  /*20f0*/  FFMA R54, R66.reuse, R17, R54 ;  /* 0x0000001142367223 */ /* 0x040fe20000000036 */
[----:B------:R-:W-:Y:S01]  /*2100*/  LDS R67, [R6+0x1020] ;  /* 0x0010200006437984 */ /* 0x000fe20000000800 */
[C---:B------:R-:W-:Y:S02]  /*2110*/  FFMA R37, R66.reuse, R13, R37 ;  /* 0x0000000d42257223 */ /* 0x040fe40000000025 */
[----:B------:R-:W-:Y:S02]  /*2120*/  FFMA R41, R66, R9, R41 ;  /* 0x0000000942297223 */ /* 0x000fe40000000029 */
[-C--:B------:R-:W-:Y:S01]  /*2130*/  FFMA R30, R62, R33.reuse, R30 ;  /* 0x000000213e1e7223 */ /* 0x080fe2000000001e */
[----:B------:R-:W-:Y:S01]  /*2140*/  LDS R66, [R6+0xd00] ;  /* 0x000d000006427984 */ /* 0x000fe20000000800 */
[----:B------:R-:W-:-:S02]  /*2150*/  FFMA R31, R64, R33, R31 ;  /* 0x00000021401f7223 */ /* 0x000fc4000000001f */
[C---:B------:R-:W-:Y:S02]  /*2160*/  FFMA R26, R64.reuse, R17, R26 ;  /* 0x00000011401a7223 */ /* 0x040fe4000000001a */
[C---:B------:R-:W-:Y:S02]  /*2170*/  FFMA R39, R64.reuse, R13, R39 ;  /* 0x0000000d40277223 */ /* 0x040fe40000000027 */
[----:B------:R-:W-:Y:S02]  /*2180*/  FFMA R22, R64, R9, R22 ;  /* 0x0000000940167223 */ /* 0x000fe40000000016 */
[C---:B------:R-:W-:Y:S01]  /*2190*/  FFMA R52, R62.reuse, R17, R52 ;  /* 0x000000113e347223 */ /* 0x040fe20000000034 */
[----:B------:R-:W-:Y:S01]  /*21a0*/  LDS R64, [R6+0xd20] ;  /* 0x000d200006407984 */ /* 0x000fe20000000800 */
[----:B------:R-:W-:Y:S02]  /*21b0*/  FFMA R38, R62, R9, R38 ;  /* 0x000000093e267223 */ /* 0x000fe40000000026 */
[C---:B------:R-:W-:Y:S01]  /*21c0*/  FFMA R12, R43.reuse, R17, R45 ;  /* 0x000000112b0c7223 */ /* 0x040fe2000000002d */
[----:B------:R-:W-:Y:S01]  /*21d0*/  LDS R62, [R6+0xd40] ;  /* 0x000d4000063e7984 */ /* 0x000fe20000000800 */
[----:B------:R-:W-:-:S02]  /*21e0*/  FFMA R24, R43, R9, R24 ;  /* 0x000000092b187223 */ /* 0x000fc40000000018 */
[C---:B-1----:R-:W-:Y:S01]  /*21f0*/  FFMA R36, R46.reuse, R34, R36 ;  /* 0x000000222e247223 */ /* 0x042fe20000000024 */
[----:B------:R-:W1:Y:S01]  /*2200*/  LDS R45, [R6+0xaa0] ;  /* 0x000aa000062d7984 */ /* 0x000e620000000800 */
[C---:B------:R-:W-:Y:S02]  /*2210*/  FFMA R54, R46.reuse, R18, R54 ;  /* 0x000000122e367223 */ /* 0x040fe40000000036 */
[----:B------:R-:W-:Y:S01]  /*2220*/  FFMA R37, R46, R14, R37 ;  /* 0x0000000e2e257223 */ /* 0x000fe20000000025 */
[----:B------:R-:W1:Y:S01]  /*2230*/  LDS R43, [R6+0xac0] ;  /* 0x000ac000062b7984 */ /* 0x000e620000000800 */
[C---:B--2---:R-:W-:Y:S02]  /*2240*/  FFMA R25, R7.reuse, R33, R25 ;  /* 0x0000002107197223 */ /* 0x044fe40000000019 */
[C---:B------:R-:W-:Y:S02]  /*2250*/  FFMA R59, R7.reuse, R17, R59 ;  /* 0x00000011073b7223 */ /* 0x040fe4000000003b */
[----:B------:R-:W-:-:S02]  /*2260*/  FFMA R27, R7, R13, R27 ;  /* 0x0000000d071b7223 */ /* 0x000fc4000000001b */
[----:B------:R-:W-:Y:S02]  /*2270*/  FFMA R57, R7, R9, R57 ;  /* 0x0000000907397223 */ /* 0x000fe40000000039 */
[----:B------:R-:W-:Y:S02]  /*2280*/  FFMA R46, R46, R10, R41 ;  /* 0x0000000a2e2e7223 */ /* 0x000fe40000000029 */
[C---:B---3--:R-:W-:Y:S01]  /*2290*/  FFMA R55, R49.reuse, R33, R55 ;  /* 0x0000002131377223 */ /* 0x048fe20000000037 */
[----:B------:R-:W2:Y:S01]  /*22a0*/  LDS R41, [R6+0xae0] ;  /* 0x000ae00006297984 */ /* 0x000ea20000000800 */
[----:B------:R-:W-:Y:S02]  /*22b0*/  FFMA R51, R49, R13, R60 ;  /* 0x0000000d31337223 */ /* 0x000fe4000000003c */
[----:B0-----:R-:W-:Y:S02]  /*22c0*/  FFMA R7, R21, R33, R44 ;  /* 0x0000002115077223 */ /* 0x001fe4000000002c */
[-C--:B------:R-:W-:Y:S01]  /*22d0*/  FFMA R53, R49, R17.reuse, R53 ;  /* 0x0000001131357223 */ /* 0x080fe20000000035 */
[----:B------:R-:W-:Y:S01]  /*22e0*/  LDS R44, [R6+0xb20] ;  /* 0x000b2000062c7984 */ /* 0x000fe20000000800 */
[----:B------:R-:W-:-:S02]  /*22f0*/  FFMA R33, R21, R17, R48 ;  /* 0x0000001115217223 */ /* 0x000fc40000000030 */
[----:B------:R-:W-:Y:S01]  /*2300*/  FFMA R13, R21, R13, R50 ;  /* 0x0000000d150d7223 */ /* 0x000fe20000000032 */
[----:B------:R-:W0:Y:S01]  /*2310*/  LDS R48, [R6+0xb00] ;  /* 0x000b000006307984 */ /* 0x000e220000000800 */
[-C--:B------:R-:W-:Y:S02]  /*2320*/  FFMA R49, R49, R9.reuse, R42 ;  /* 0x0000000931317223 */ /* 0x080fe4000000002a */
[----:B------:R-:W-:Y:S01]  /*2330*/  FFMA R21, R21, R9, R56 ;  /* 0x0000000915157223 */ /* 0x000fe20000000038 */
[----:B------:R-:W3:Y:S01]  /*2340*/  LDS R42, [R6+0xb40] ;  /* 0x000b4000062a7984 */ /* 0x000ee20000000800 */
[C---:B----4-:R-:W-:Y:S02]  /*2350*/  FFMA R31, R40.reuse, R34, R31 ;  /* 0x00000022281f7223 */ /* 0x050fe4000000001f */
[C---:B------:R-:W-:Y:S02]  /*2360*/  FFMA R26, R40.reuse, R18, R26 ;  /* 0x00000012281a7223 */ /* 0x040fe4000000001a */
[----:B------:R-:W-:-:S02]  /*2370*/  FFMA R39, R40, R14, R39 ;  /* 0x0000000e28277223 */ /* 0x000fc40000000027 */
[----:B------:R-:W-:Y:S02]  /*2380*/  FFMA R22, R40, R10, R22 ;  /* 0x0000000a28167223 */ /* 0x000fe40000000016 */
[C---:B-----5:R-:W-:Y:S01]  /*2390*/  FFMA R17, R28.reuse, R34, R30 ;  /* 0x000000221c117223 */ /* 0x060fe2000000001e */
[----:B------:R-:W4:Y:S01]  /*23a0*/  LDS R40, [R6+0xb60] ;  /* 0x000b600006287984 */ /* 0x000f220000000800 */
[C---:B------:R-:W-:Y:S02]  /*23b0*/  FFMA R52, R28.reuse, R18, R52 ;  /* 0x000000121c347223 */ /* 0x040fe40000000034 */
[C---:B------:R-:W-:Y:S01]  /*23c0*/  FFMA R32, R28.reuse, R14, R32 ;  /* 0x0000000e1c207223 */ /* 0x040fe20000000020 */
[----:B------:R-:W5:Y:S01]  /*23d0*/  LDS R30, [R6+0xb80] ;  /* 0x000b8000061e7984 */ /* 0x000f620000000800 */
[----:B------:R-:W-:Y:S02]  /*23e0*/  FFMA R38, R28, R10, R38 ;  /* 0x0000000a1c267223 */ /* 0x000fe40000000026 */
[C---:B------:R-:W-:Y:S01]  /*23f0*/  FFMA R23, R20.reuse, R34, R23 ;  /* 0x0000002214177223 */ /* 0x040fe20000000017 */
[----:B------:R-:W0:Y:S01]  /*2400*/  LDS R28, [R6+0xba0] ;  /* 0x000ba000061c7984 */ /* 0x000e220000000800 */
[----:B------:R-:W-:-:S02]  /*2410*/  FFMA R12, R20, R18, R12 ;  /* 0x00000012140c7223 */ /* 0x000fc4000000000c */
[C---:B------:R-:W-:Y:S02]  /*2420*/  FFMA R16, R20.reuse, R14, R16 ;  /* 0x0000000e14107223 */ /* 0x040fe40000000010 */
[----:B------:R-:W-:Y:S02]  /*2430*/  FFMA R24, R20, R10, R24 ;  /* 0x0000000a14187223 */ /* 0x000fe40000000018 */
[C---:B------:R-:W-:Y:S01]  /*2440*/  FFMA R9, R47.reuse, R14, R8 ;  /* 0x0000000e2f097223 */ /* 0x040fe20000000008 */
[----:B------:R-:W4:Y:S04]  /*2450*/  LDS R20, [R6+0xbc0] ;  /* 0x000bc00006147984 */ /* 0x000f280000000800 */
[----:B------:R-:W5:Y:S01]  /*2460*/  LDS R8, [R6+0xbe0] ;  /* 0x000be00006087984 */ /* 0x000f620000000800 */
[----:B------:R-:W-:-:S02]  /*2470*/  FFMA R29, R47, R34, R29 ;  /* 0x000000222f1d7223 */ /* 0x000fc4000000001d */
[----:B------:R-:W-:Y:S02]  /*2480*/  FFMA R61, R47, R10, R61 ;  /* 0x0000000a2f3d7223 */ /* 0x000fe4000000003d */
[C---:B-1----:R-:W-:Y:S02]  /*2490*/  FFMA R25, R45.reuse, R34, R25 ;  /* 0x000000222d197223 */ /* 0x042fe40000000019 */
[----:B------:R-:W-:Y:S02]  /*24a0*/  FFMA R57, R45, R10, R57 ;  /* 0x0000000a2d397223 */ /* 0x000fe40000000039 */
[C---:B------:R-:W-:Y:S02]  /*24b0*/  FFMA R55, R43.reuse, R34, R55 ;  /* 0x000000222b377223 */ /* 0x040fe40000000037 */
[----:B------:R-:W-:Y:S02]  /*24c0*/  FFMA R49, R43, R10, R49 ;  /* 0x0000000a2b317223 */ /* 0x000fe40000000031 */
[----:B--2---:R-:W-:-:S02]  /*24d0*/  FFMA R7, R41, R34, R7 ;  /* 0x0000002229077223 */ /* 0x004fc40000000007 */
[----:B------:R-:W-:Y:S02]  /*24e0*/  FFMA R10, R41, R10, R21 ;  /* 0x0000000a290a7223 */ /* 0x000fe40000000015 */
[-C--:B------:R-:W-:Y:S02]  /*24f0*/  FFMA R58, R47, R18.reuse, R58 ;  /* 0x000000122f3a7223 */ /* 0x080fe4000000003a */
[C---:B------:R-:W-:Y:S02]  /*2500*/  FFMA R59, R45.reuse, R18, R59 ;  /* 0x000000122d3b7223 */ /* 0x040fe4000000003b */
[----:B------:R-:W-:Y:S02]  /*2510*/  FFMA R27, R45, R14, R27 ;  /* 0x0000000e2d1b7223 */ /* 0x000fe4000000001b */
[-C--:B------:R-:W-:Y:S02]  /*2520*/  FFMA R53, R43, R18.reuse, R53 ;  /* 0x000000122b357223 */ /* 0x080fe40000000035 */
[----:B------:R-:W-:-:S02]  /*2530*/  FFMA R33, R41, R18, R33 ;  /* 0x0000001229217223 */ /* 0x000fc40000000021 */
[-C--:B------:R-:W-:Y:S02]  /*2540*/  FFMA R13, R41, R14.reuse, R13 ;  /* 0x0000000e290d7223 */ /* 0x080fe4000000000d */
[----:B------:R-:W-:Y:S02]  /*2550*/  FFMA R51, R43, R14, R51 ;  /* 0x0000000e2b337223 */ /* 0x000fe40000000033 */
[-C--:B0-----:R-:W-:Y:S02]  /*2560*/  FFMA R36, R48, R35.reuse, R36 ;  /* 0x0000002330247223 */ /* 0x081fe40000000024 */
[-C--:B------:R-:W-:Y:S02]  /*2570*/  FFMA R14, R44, R35.reuse, R31 ;  /* 0x000000232c0e7223 */ /* 0x080fe4000000001f */
[-C--:B---3--:R-:W-:Y:S02]  /*2580*/  FFMA R17, R42, R35.reuse, R17 ;  /* 0x000000232a117223 */ /* 0x088fe40000000011 */
[----:B----4-:R-:W-:-:S02]  /*2590*/  FFMA R23, R40, R35, R23 ;  /* 0x0000002328177223 */ /* 0x010fc40000000017 */
[-C--:B-----5:R-:W-:Y:S02]  /*25a0*/  FFMA R34, R30, R35.reuse, R29 ;  /* 0x000000231e227223 */ /* 0x0a0fe4000000001d */
[-C--:B------:R-:W-:Y:S02]  /*25b0*/  FFMA R25, R28, R35.reuse, R25 ;  /* 0x000000231c197223 */ /* 0x080fe40000000019 */
[-C--:B------:R-:W-:Y:S02]  /*25c0*/  FFMA R55, R20, R35.reuse, R55 ;  /* 0x0000002314377223 */ /* 0x080fe40000000037 */
        /* <DEDUP_REMOVED lines=15> */
[C---:B------:R-:W-:Y:S02]  /*26c0*/  FFMA R18, R30.reuse, R15, R9 ;  /* 0x0000000f1e127223 */ /* 0x040fe40000000009 */
[----:B------:R-:W-:-:S02]  /*26d0*/  FFMA R61, R30, R11, R61 ;  /* 0x0000000b1e3d7223 */ /* 0x000fc4000000003d */
[C---:B------:R-:W-:Y:S02]  /*26e0*/  FFMA R59, R28.reuse, R19, R59 ;  /* 0x000000131c3b7223 */ /* 0x040fe4000000003b */
[C---:B------:R-:W-:Y:S02]  /*26f0*/  FFMA R27, R28.reuse, R15, R27 ;  /* 0x0000000f1c1b7223 */ /* 0x040fe4000000001b */
[----:B------:R-:W-:Y:S02]  /*2700*/  FFMA R57, R28, R11, R57 ;  /* 0x0000000b1c397223 */ /* 0x000fe40000000039 */
[C---:B------:R-:W-:Y:S01]  /*2710*/  FFMA R53, R20.reuse, R19, R53 ;  /* 0x0000001314357223 */ /* 0x040fe20000000035 */
[----:B------:R-:W2:Y:S01]  /*2720*/  LDS.128 R28, [R5+0x30b0] ;  /* 0x0030b000051c7984 */ /* 0x000ea20000000c00 */
[----:B------:R-:W-:Y:S02]  /*2730*/  FFMA R49, R20, R11, R49 ;  /* 0x0000000b14317223 */ /* 0x000fe40000000031 */
[----:B------:R-:W-:-:S02]  /*2740*/  FFMA R33, R8, R19, R33 ;  /* 0x0000001308217223 */ /* 0x000fc40000000021 */
[C---:B------:R-:W-:Y:S01]  /*2750*/  FFMA R13, R8.reuse, R15, R13 ;  /* 0x0000000f080d7223 */ /* 0x040fe2000000000d */
[----:B------:R-:W3:Y:S01]  /*2760*/  LDS R19, [R6+0xc00] ;  /* 0x000c000006137984 */ /* 0x000ee20000000800 */
[----:B------:R-:W-:Y:S02]  /*2770*/  FFMA R7, R8, R11, R10 ;  /* 0x0000000b08077223 */ /* 0x000fe4000000000a */
[-C--:B------:R-:W-:Y:S01]  /*2780*/  FFMA R37, R48, R15.reuse, R37 ;  /* 0x0000000f30257223 */ /* 0x080fe20000000025 */
[----:B------:R-:W4:Y:S01]  /*2790*/  LDS.128 R8, [R5+0x2030] ;  /* 0x0020300005087984 */ /* 0x000f220000000c00 */
[----:B------:R-:W-:-:S03]  /*27a0*/  FFMA R51, R20, R15, R51 ;  /* 0x0000000f14337223 */ /* 0x000fc60000000033 */
[----:B------:R-:W5:Y:S01]  /*27b0*/  LDS R15, [R6+0xc40] ;  /* 0x000c4000060f7984 */ /* 0x000f620000000800 */
[----:B0-----:R-:W-:-:S03]  /*27c0*/  FFMA R26, R44, R65, R26 ;  /* 0x000000412c1a7223 */ /* 0x001fc6000000001a */
[----:B------:R-:W0:Y:S04]  /*27d0*/  LDS R20, [R6+0xca0] ;  /* 0x000ca00006147984 */ /* 0x000e280000000800 */
[----:B------:R-:W0:Y:S01]  /*27e0*/  LDS R48, [R6+0xcc0] ;  /* 0x000cc00006307984 */ /* 0x000e220000000800 */
[-C--:B-1----:R-:W-:Y:S02]  /*27f0*/  FFMA R39, R65, R40.reuse, R39 ;  /* 0x0000002841277223 */ /* 0x082fe40000000027 */
[----:B------:R-:W-:Y:S02]  /*2800*/  FFMA R16, R63, R40, R16 ;  /* 0x000000283f107223 */ /* 0x000fe40000000010 */
[-C--:B--2---:R-:W-:Y:S02]  /*2810*/  FFMA R22, R65, R28.reuse, R22 ;  /* 0x0000001c41167223 */ /* 0x084fe40000000016 */
[----:B------:R-:W-:-:S02]  /*2820*/  FFMA R24, R63, R28, R24 ;  /* 0x0000001c3f187223 */ /* 0x000fc40000000018 */
[C---:B---3--:R-:W-:Y:S02]  /*2830*/  FFMA R54, R19.reuse, R44, R54 ;  /* 0x0000002c13367223 */ /* 0x048fe40000000036 */
[C---:B------:R-:W-:Y:S02]  /*2840*/  FFMA R37, R19.reuse, R40, R37 ;  /* 0x0000002813257223 */ /* 0x040fe40000000025 */
[C---:B----4-:R-:W-:Y:S02]  /*2850*/  FFMA R36, R8.reuse, R19, R36 ;  /* 0x0000001308247223 */ /* 0x050fe40000000024 */
[----:B------:R-:W-:Y:S02]  /*2860*/  FFMA R21, R19, R28, R21 ;  /* 0x0000001c13157223 */ /* 0x000fe40000000015 */
[C---:B------:R-:W-:Y:S02]  /*2870*/  FFMA R19, R8.reuse, R65, R14 ;  /* 0x0000004108137223 */ /* 0x040fe4000000000e */
[-C--:B-----5:R-:W-:Y:S01]  /*2880*/  FFMA R17, R8, R15.reuse, R17 ;  /* 0x0000000f08117223 */ /* 0x0a0fe20000000011 */
[----:B------:R-:W1:Y:S01]  /*2890*/  LDS R65, [R6+0xc80] ;  /* 0x000c800006417984 */ /* 0x000e620000000800 */
[----:B------:R-:W-:-:S02]  /*28a0*/  FFMA R52, R44, R15, R52 ;  /* 0x0000000f2c347223 */ /* 0x000fc40000000034 */
[C---:B------:R-:W-:Y:S02]  /*28b0*/  FFMA R32, R15.reuse, R40, R32 ;  /* 0x000000280f207223 */ /* 0x040fe40000000020 */
[----:B------:R-:W-:Y:S02]  /*28c0*/  FFMA R38, R15, R28, R38 ;  /* 0x0000001c0f267223 */ /* 0x000fe40000000026 */
[-C--:B------:R-:W-:Y:S02]  /*28d0*/  FFMA R23, R8, R63.reuse, R23 ;  /* 0x0000003f08177223 */ /* 0x080fe40000000017 */
[----:B------:R-:W-:Y:S02]  /*28e0*/  FFMA R15, R44, R63, R12 ;  /* 0x0000003f2c0f7223 */ /* 0x000fe4000000000c */
[----:B------:R-:W2:Y:S01]  /*28f0*/  LDS R63, [R6+0xce0] ;  /* 0x000ce000063f7984 */ /* 0x000ea20000000800 */
[-C--:B0-----:R-:W-:Y:S02]  /*2900*/  FFMA R25, R8, R20.reuse, R25 ;  /* 0x0000001408197223 */ /* 0x081fe40000000019 */
[----:B------:R-:W-:-:S02]  /*2910*/  FFMA R59, R44, R20, R59 ;  /* 0x000000142c3b7223 */ /* 0x000fc4000000003b */
[C---:B------:R-:W-:Y:S02]  /*2920*/  FFMA R27, R20.reuse, R40, R27 ;  /* 0x00000028141b7223 */ /* 0x040fe4000000001b */
[----:B------:R-:W-:Y:S02]  /*2930*/  FFMA R12, R20, R28, R57 ;  /* 0x0000001c140c7223 */ /* 0x000fe40000000039 */
[C---:B------:R-:W-:Y:S01]  /*2940*/  FFMA R55, R8.reuse, R48, R55 ;  /* 0x0000003008377223 */ /* 0x040fe20000000037 */
[----:B------:R-:W0:Y:S01]  /*2950*/  LDS R20, [R6+0xd60] ;  /* 0x000d600006147984 */ /* 0x000e220000000800 */
[----:B-1----:R-:W-:Y:S02]  /*2960*/  FFMA R14, R65, R28, R61 ;  /* 0x0000001c410e7223 */ /* 0x002fe4000000003d */
[C---:B------:R-:W-:Y:S01]  /*2970*/  FFMA R34, R8.reuse, R65, R34 ;  /* 0x0000004108227223 */ /* 0x040fe20000000022 */
[----:B------:R-:W1:Y:S01]  /*2980*/  LDS R61, [R6+0xd80] ;  /* 0x000d8000063d7984 */ /* 0x000e620000000800 */
[----:B--2---:R-:W-:-:S03]  /*2990*/  FFMA R50, R8, R63, R35 ;  /* 0x0000003f08327223 */ /* 0x004fc60000000023 */
[----:B------:R-:W2:Y:S01]  /*29a0*/  LDS R8, [R6+0xda0] ;  /* 0x000da00006087984 */ /* 0x000ea20000000800 */
[----:B------:R-:W-:Y:S02]  /*29b0*/  FFMA R53, R44, R48, R53 ;  /* 0x000000302c357223 */ /* 0x000fe40000000035 */
[C---:B------:R-:W-:Y:S02]  /*29c0*/  FFMA R60, R48.reuse, R40, R51 ;  /* 0x00000028303c7223 */ /* 0x040fe40000000033 */
[-C--:B------:R-:W-:Y:S01]  /*29d0*/  FFMA R48, R48, R28.reuse, R49 ;  /* 0x0000001c30307223 */ /* 0x080fe20000000031 */
[----:B------:R-:W-:Y:S01]  /*29e0*/  LDS R51, [R6+0xdc0] ;  /* 0x000dc00006337984 */ /* 0x000fe20000000800 */
[----:B------:R-:W-:Y:S02]  /*29f0*/  FFMA R28, R63, R28, R7 ;  /* 0x0000001c3f1c7223 */ /* 0x000fe40000000007 */
[----:B------:R-:W-:Y:S02]  /*2a00*/  FFMA R7, R62, R41, R32 ;  /* 0x000000293e077223 */ /* 0x000fe40000000020 */
[----:B------:R-:W-:Y:S01]  /*2a10*/  FFMA R58, R44, R65, R58 ;  /* 0x000000412c3a7223 */ /* 0x000fe2000000003a */
[----:B------:R-:W3:Y:S01]  /*2a20*/  LDS R32, [R6+0xe00] ;  /* 0x000e000006207984 */ /* 0x000ee20000000800 */
[----:B------:R-:W-:-:S02]  /*2a30*/  FFMA R18, R65, R40, R18 ;  /* 0x0000002841127223 */ /* 0x000fc40000000012 */
[----:B------:R-:W-:Y:S01]  /*2a40*/  FFMA R40, R63, R40, R13 ;  /* 0x000000283f287223 */ /* 0x000fe2000000000d */
[----:B------:R-:W-:Y:S01]  /*2a50*/  LDS R65, [R6+0x1040] ;  /* 0x0010400006417984 */ /* 0x000fe20000000800 */
[----:B------:R-:W-:-:S03]  /*2a60*/  FFMA R56, R44, R63, R33 ;  /* 0x0000003f2c387223 */ /* 0x000fc60000000021 */
[----:B------:R-:W4:Y:S01]  /*2a70*/  LDS R13, [R6+0xde0] ;  /* 0x000de000060d7984 */ /* 0x000f220000000800 */
        /* <DEDUP_REMOVED lines=10> */
[-C--:B------:R-:W-:Y:S01]  /*2b20*/  FFMA R61, R61, R29.reuse, R14 ;  /* 0x0000001d3d3d7223 */ /* 0x080fe2000000000e */
[----:B------:R-:W1:Y:S01]  /*2b30*/  LDS R18, [R6+0xe40] ;  /* 0x000e400006127984 */ /* 0x000e620000000800 */
[----:B--2---:R-:W-:-:S03]  /*2b40*/  FFMA R35, R8, R29, R12 ;  /* 0x0000001d08237223 */ /* 0x004fc6000000000c */
[----:B------:R-:W2:Y:S01]  /*2b50*/  LDS R14, [R6+0xe60] ;  /* 0x000e6000060e7984 */ /* 0x000ea20000000800 */
[C---:B------:R-:W-:Y:S02]  /*2b60*/  FFMA R25, R8.reuse, R9, R25 ;  /* 0x0000000908197223 */ /* 0x040fe40000000019 */
[C---:B------:R-:W-:Y:S01]  /*2b70*/  FFMA R59, R8.reuse, R45, R59 ;  /* 0x0000002d083b7223 */ /* 0x040fe2000000003b */
[----:B------:R-:W5:Y:S01]  /*2b80*/  LDS R12, [R6+0xe80] ;  /* 0x000e8000060c7984 */ /* 0x000f620000000800 */
[----:B------:R-:W-:-:S03]  /*2b90*/  FFMA R27, R8, R41, R27 ;  /* 0x00000029081b7223 */ /* 0x000fc6000000001b */
[----:B------:R-:W0:Y:S01]  /*2ba0*/  LDS R8, [R6+0xea0] ;  /* 0x000ea00006087984 */ /* 0x000e220000000800 */
[C---:B------:R-:W-:Y:S02]  /*2bb0*/  FFMA R36, R66.reuse, R9, R36 ;  /* 0x0000000942247223 */ /* 0x040fe40000000024 */
        /* <DEDUP_REMOVED lines=8> */
[C---:B------:R-:W-:Y:S01]  /*2c40*/  FFMA R19, R64.reuse, R9, R19 ;  /* 0x0000000940137223 */ /* 0x040fe20000000013 */
[----:B------:R-:W3:Y:S01]  /*2c50*/  LDS R21, [R6+0xee0] ;  /* 0x000ee00006157984 */ /* 0x000ee20000000800 */
[C---:B------:R-:W-:Y:S02]  /*2c60*/  FFMA R26, R64.reuse, R45, R26 ;  /* 0x0000002d401a7223 */ /* 0x040fe4000000001a */
[C---:B------:R-:W-:Y:S02]  /*2c70*/  FFMA R39, R64.reuse, R41, R39 ;  /* 0x0000002940277223 */ /* 0x040fe40000000027 */
[----:B------:R-:W-:-:S02]  /*2c80*/  FFMA R22, R64, R29, R22 ;  /* 0x0000001d40167223 */ /* 0x000fc40000000016 */
[C---:B------:R-:W-:Y:S01]  /*2c90*/  FFMA R17, R62.reuse, R9, R17 ;  /* 0x000000093e117223 */ /* 0x040fe20000000011 */
[----:B------:R-:W-:Y:S01]  /*2ca0*/  LDS R64, [R6+0x1120] ;  /* 0x0011200006407984 */ /* 0x000fe20000000800 */
[C---:B------:R-:W-:Y:S02]  /*2cb0*/  FFMA R52, R62.reuse, R45, R52 ;  /* 0x0000002d3e347223 */ /* 0x040fe40000000034 */
[----:B------:R-:W-:Y:S02]  /*2cc0*/  FFMA R38, R62, R29, R38 ;  /* 0x0000001d3e267223 */ /* 0x000fe40000000026 */
[C---:B------:R-:W-:Y:S01]  /*2cd0*/  FFMA R55, R51.reuse, R9, R55 ;  /* 0x0000000933377223 */ /* 0x040fe20000000037 */
[----:B------:R-:W-:Y:S01]  /*2ce0*/  LDS R62, [R6+0x1140] ;  /* 0x00114000063e7984 */ /* 0x000fe20000000800 */
[----:B------:R-:W-:Y:S02]  /*2cf0*/  FFMA R57, R51, R41, R60 ;  /* 0x0000002933397223 */ /* 0x000fe4000000003c */
[----:B----4-:R-:W-:-:S02]  /*2d00*/  FFMA R49, R13, R9, R50 ;  /* 0x000000090d317223 */ /* 0x010fc40000000032 */
[-C--:B------:R-:W-:Y:S02]  /*2d10*/  FFMA R53, R51, R45.reuse, R53 ;  /* 0x0000002d33357223 */ /* 0x080fe40000000035 */
[C---:B------:R-:W-:Y:S02]  /*2d20*/  FFMA R9, R13.reuse, R45, R56 ;  /* 0x0000002d0d097223 */ /* 0x040fe40000000038 */
[----:B------:R-:W-:Y:S02]  /*2d30*/  FFMA R41, R13, R41, R40 ;  /* 0x000000290d297223 */ /* 0x000fe40000000028 */
[-C--:B------:R-:W-:Y:S01]  /*2d40*/  FFMA R51, R51, R29.reuse, R48 ;  /* 0x0000001d33337223 */ /* 0x080fe20000000030 */
[----:B------:R-:W4:Y:S01]  /*2d50*/  LDS R40, [R6+0xf00] ;  /* 0x000f000006287984 */ /* 0x000f220000000800 */
[----:B------:R-:W-:Y:S02]  /*2d60*/  FFMA R13, R13, R29, R28 ;  /* 0x0000001d0d0d7223 */ /* 0x000fe4000000001c */
[C---:B0-----:R-:W-:Y:S01]  /*2d70*/  FFMA R19, R20.reuse, R10, R19 ;  /* 0x0000000a14137223 */ /* 0x041fe20000000013 */
[----:B------:R-:W0:Y:S01]  /*2d80*/  LDS R28, [R6+0xf20] ;  /* 0x000f2000061c7984 */ /* 0x000e220000000800 */
[----:B------:R-:W-:-:S02]  /*2d90*/  FFMA R26, R20, R46, R26 ;  /* 0x0000002e141a7223 */ /* 0x000fc4000000001a */
[C---:B------:R-:W-:Y:S02]  /*2da0*/  FFMA R39, R20.reuse, R42, R39 ;  /* 0x0000002a14277223 */ /* 0x040fe40000000027 */
[----:B------:R-:W-:Y:S02]  /*2db0*/  FFMA R22, R20, R30, R22 ;  /* 0x0000001e14167223 */ /* 0x000fe40000000016 */
[C---:B-1----:R-:W-:Y:S01]  /*2dc0*/  FFMA R17, R18.reuse, R10, R17 ;  /* 0x0000000a12117223 */ /* 0x042fe20000000011 */
[----:B------:R-:W1:Y:S01]  /*2dd0*/  LDS R20, [R6+0xf40] ;  /* 0x000f400006147984 */ /* 0x000e620000000800 */
[C---:B------:R-:W-:Y:S02]  /*2de0*/  FFMA R52, R18.reuse, R46, R52 ;  /* 0x0000002e12347223 */ /* 0x040fe40000000034 */
[C---:B------:R-:W-:Y:S02]  /*2df0*/  FFMA R7, R18.reuse, R42, R7 ;  /* 0x0000002a12077223 */ /* 0x040fe40000000007 */
[----:B------:R-:W-:-:S02]  /*2e00*/  FFMA R38, R18, R30, R38 ;  /* 0x0000001e12267223 */ /* 0x000fc40000000026 */
[C---:B--2---:R-:W-:Y:S01]  /*2e10*/  FFMA R44, R14.reuse, R10, R44 ;  /* 0x0000000a0e2c7223 */ /* 0x044fe2000000002c */
[----:B------:R-:W2:Y:S01]  /*2e20*/  LDS R18, [R6+0xf60] ;  /* 0x000f600006127984 */ /* 0x000ea20000000800 */
[C---:B------:R-:W-:Y:S02]  /*2e30*/  FFMA R15, R14.reuse, R46, R15 ;  /* 0x0000002e0e0f7223 */ /* 0x040fe4000000000f */
[C---:B------:R-:W-:Y:S02]  /*2e40*/  FFMA R29, R14.reuse, R42, R16 ;  /* 0x0000002a0e1d7223 */ /* 0x040fe40000000010 */
[----:B------:R-:W-:Y:S01]  /*2e50*/  FFMA R24, R14, R30, R24 ;  /* 0x0000001e0e187223 */ /* 0x000fe20000000018 */
[----:B------:R-:W0:Y:S01]  /*2e60*/  LDS R16, [R6+0xf80] ;  /* 0x000f800006107984 */ /* 0x000e220000000800 */
[C---:B-----5:R-:W-:Y:S02]  /*2e70*/  FFMA R34, R12.reuse, R10, R34 ;  /* 0x0000000a0c227223 */ /* 0x060fe40000000022 */
[C---:B------:R-:W-:Y:S01]  /*2e80*/  FFMA R58, R12.reuse, R46, R58 ;  /* 0x0000002e0c3a7223 */ /* 0x040fe2000000003a */
[----:B------:R-:W5:Y:S01]  /*2e90*/  LDS R14, [R6+0xfa0] ;  /* 0x000fa000060e7984 */ /* 0x000f620000000800 */
[----:B------:R-:W-:-:S02]  /*2ea0*/  FFMA R33, R12, R42, R33 ;  /* 0x0000002a0c217223 */ /* 0x000fc40000000021 */
[----:B------:R-:W-:Y:S02]  /*2eb0*/  FFMA R61, R12, R30, R61 ;  /* 0x0000001e0c3d7223 */ /* 0x000fe4000000003d */
[C---:B------:R-:W-:Y:S01]  /*2ec0*/  FFMA R25, R8.reuse, R10, R25 ;  /* 0x0000000a08197223 */ /* 0x040fe20000000019 */
[----:B------:R-:W2:Y:S01]  /*2ed0*/  LDS R12, [R6+0xfc0] ;  /* 0x000fc000060c7984 */ /* 0x000ea20000000800 */
[C---:B------:R-:W-:Y:S02]  /*2ee0*/  FFMA R59, R8.reuse, R46, R59 ;  /* 0x0000002e083b7223 */ /* 0x040fe4000000003b */
[C---:B------:R-:W-:Y:S02]  /*2ef0*/  FFMA R27, R8.reuse, R42, R27 ;  /* 0x0000002a081b7223 */ /* 0x040fe4000000001b */
[----:B------:R-:W-:Y:S02]  /*2f00*/  FFMA R45, R8, R30, R35 ;  /* 0x0000001e082d7223 */ /* 0x000fe40000000023 */
[----:B------:R-:W5:Y:S01]  /*2f10*/  LDS R8, [R6+0xfe0] ;  /* 0x000fe00006087984 */ /* 0x000f620000000800 */
[----:B------:R-:W-:-:S02]  /*2f20*/  FFMA R55, R23, R10, R55 ;  /* 0x0000000a17377223 */ /* 0x000fc40000000037 */
[----:B---3--:R-:W-:Y:S02]  /*2f30*/  FFMA R49, R21, R10, R49 ;  /* 0x0000000a15317223 */ /* 0x008fe40000000031 */
[C---:B------:R-:W-:Y:S02]  /*2f40*/  FFMA R53, R23.reuse, R46, R53 ;  /* 0x0000002e17357223 */ /* 0x040fe40000000035 */
[C---:B------:R-:W-:Y:S02]  /*2f50*/  FFMA R57, R23.reuse, R42, R57 ;  /* 0x0000002a17397223 */ /* 0x040fe40000000039 */
[----:B------:R-:W-:Y:S02]  /*2f60*/  FFMA R51, R23, R30, R51 ;  /* 0x0000001e17337223 */ /* 0x000fe40000000033 */
[C---:B------:R-:W-:Y:S02]  /*2f70*/  FFMA R9, R21.reuse, R46, R9 ;  /* 0x0000002e15097223 */ /* 0x040fe40000000009 */
[----:B------:R-:W-:-:S02]  /*2f80*/  FFMA R10, R21, R42, R41 ;  /* 0x0000002a150a7223 */ /* 0x000fc40000000029 */
[----:B------:R-:W-:Y:S02]  /*2f90*/  FFMA R13, R21, R30, R13 ;  /* 0x0000001e150d7223 */ /* 0x000fe4000000000d */
[C---:B----4-:R-:W-:Y:S02]  /*2fa0*/  FFMA R54, R40.reuse, R47, R54 ;  /* 0x0000002f28367223 */ /* 0x050fe40000000036 */
[C---:B------:R-:W-:Y:S02]  /*2fb0*/  FFMA R37, R40.reuse, R43, R37 ;  /* 0x0000002b28257223 */ /* 0x040fe40000000025 */
[----:B------:R-:W-:Y:S02]  /*2fc0*/  FFMA R35, R40, R31, R32 ;  /* 0x0000001f28237223 */ /* 0x000fe40000000020 */
[C---:B0-----:R-:W-:Y:S01]  /*2fd0*/  FFMA R26, R28.reuse, R47, R26 ;  /* 0x0000002f1c1a7223 */ /* 0x041fe2000000001a */
[----:B------:R-:W-:Y:S01]  /*2fe0*/  LDS R32, [R6+0x10c0] ;  /* 0x0010c00006207984 */ /* 0x000fe20000000800 */
[----:B------:R-:W-:-:S02]  /*2ff0*/  FFMA R39, R28, R43, R39 ;  /* 0x0000002b1c277223 */ /* 0x000fc40000000027 */
[----:B------:R-:W-:Y:S02]  /*3000*/  FFMA R41, R28, R31, R22 ;  /* 0x0000001f1c297223 */ /* 0x000fe40000000016 */
[C---:B-1----:R-:W-:Y:S02]  /*3010*/  FFMA R52, R20.reuse, R47, R52 ;  /* 0x0000002f14347223 */ /* 0x042fe40000000034 */
[C---:B------:R-:W-:Y:S02]  /*3020*/  FFMA R7, R20.reuse, R43, R7 ;  /* 0x0000002b14077223 */ /* 0x040fe40000000007 */
[----:B------:R-:W-:Y:S02]  /*3030*/  FFMA R38, R20, R31, R38 ;  /* 0x0000001f14267223 */ /* 0x000fe40000000026 */
[C---:B--2---:R-:W-:Y:S02]  /*3040*/  FFMA R46, R18.reuse, R47, R15 ;  /* 0x0000002f122e7223 */ /* 0x044fe4000000000f */
[----:B------:R-:W-:-:S02]  /*3050*/  FFMA R29, R18, R43, R29 ;  /* 0x0000002b121d7223 */ /* 0x000fc4000000001d */
[----:B------:R-:W-:Y:S02]  /*3060*/  FFMA R24, R18, R31, R24 ;  /* 0x0000001f12187223 */ /* 0x000fe40000000018 */
[C---:B------:R-:W-:Y:S02]  /*3070*/  FFMA R58, R16.reuse, R47, R58 ;  /* 0x0000002f103a7223 */ /* 0x040fe4000000003a */
[C---:B------:R-:W-:Y:S02]  /*3080*/  FFMA R33, R16.reuse, R43, R33 ;  /* 0x0000002b10217223 */ /* 0x040fe40000000021 */
[----:B------:R-:W-:Y:S02]  /*3090*/  FFMA R61, R16, R31, R61 ;  /* 0x0000001f103d7223 */ /* 0x000fe4000000003d */
[C---:B-----5:R-:W-:Y:S02]  /*30a0*/  FFMA R59, R14.reuse, R47, R59 ;  /* 0x0000002f0e3b7223 */ /* 0x060fe4000000003b */
[----:B------:R-:W-:-:S02]  /*30b0*/  FFMA R27, R14, R43, R27 ;  /* 0x0000002b0e1b7223 */ /* 0x000fc4000000001b */
[----:B------:R-:W-:Y:S02]  /*30c0*/  FFMA R45, R14, R31, R45 ;  /* 0x0000001f0e2d7223 */ /* 0x000fe4000000002d */
[C---:B------:R-:W-:Y:S02]  /*30d0*/  FFMA R53, R12.reuse, R47, R53 ;  /* 0x0000002f0c357223 */ /* 0x040fe40000000035 */
[C---:B------:R-:W-:Y:S02]  /*30e0*/  FFMA R57, R12.reuse, R43, R57 ;  /* 0x0000002b0c397223 */ /* 0x040fe40000000039 */
[----:B------:R-:W-:Y:S02]  /*30f0*/  FFMA R51, R12, R31, R51 ;  /* 0x0000001f0c337223 */ /* 0x000fe40000000033 */
[-C--:B------:R-:W-:Y:S02]  /*3100*/  FFMA R36, R40, R11.reuse, R36 ;  /* 0x0000000b28247223 */ /* 0x080fe40000000024 */
[-C--:B------:R-:W-:Y:S01]  /*3110*/  FFMA R30, R28, R11.reuse, R19 ;  /* 0x0000000b1c1e7223 */ /* 0x080fe20000000013 */
[----:B------:R-:W-:Y:S01]  /*3120*/  LDS R40, [R6+0x10a0] ;  /* 0x0010a00006287984 */ /* 0x000fe20000000800 */
[----:B------:R-:W-:-:S02]  /*3130*/  FFMA R42, R20, R11, R17 ;  /* 0x0000000b142a7223 */ /* 0x000fc40000000011 */
[-C--:B------:R-:W-:Y:S01]  /*3140*/  FFMA R44, R18, R11.reuse, R44 ;  /* 0x0000000b122c7223 */ /* 0x080fe2000000002c */
[----:B------:R-:W0:Y:S01]  /*3150*/  LDS.128 R20, [R5+0x2040] ;  /* 0x0020400005147984 */ /* 0x000e220000000c00 */
[-C--:B------:R-:W-:Y:S02]  /*3160*/  FFMA R34, R16, R11.reuse, R34 ;  /* 0x0000000b10227223 */ /* 0x080fe40000000022 */
[-C--:B------:R-:W-:Y:S01]  /*3170*/  FFMA R25, R14, R11.reuse, R25 ;  /* 0x0000000b0e197223 */ /* 0x080fe20000000019 */
[----:B------:R-:W1:Y:S01]  /*3180*/  LDS.128 R16, [R5+0x20c0] ;  /* 0x0020c00005107984 */ /* 0x000e620000000c00 */
[-C--:B------:R-:W-:Y:S02]  /*3190*/  FFMA R55, R12, R11.reuse, R55 ;  /* 0x0000000b0c377223 */ /* 0x080fe40000000037 */
[C---:B------:R-:W-:Y:S02]  /*31a0*/  FFMA R49, R8.reuse, R11, R49 ;  /* 0x0000000b08317223 */ /* 0x040fe40000000031 */
[----:B------:R-:W-:-:S02]  /*31b0*/  FFMA R47, R8, R47, R9 ;  /* 0x0000002f082f7223 */ /* 0x000fc40000000009 */
[C---:B------:R-:W-:Y:S02]  /*31c0*/  FFMA R43, R8.reuse, R43, R10 ;  /* 0x0000002b082b7223 */ /* 0x040fe4000000000a */
[----:B------:R-:W-:Y:S02]  /*31d0*/  FFMA R31, R8, R31, R13 ;  /* 0x0000001f081f7223 */ /* 0x000fe4000000000d */
[----:B------:R-:W2:Y:S04]  /*31e0*/  LDS.128 R8, [R5+0x3040] ;  /* 0x0030400005087984 */ /* 0x000ea80000000c00 */
[----:B------:R-:W3:Y:S01]  /*31f0*/  LDS.128 R12, [R5+0x30c0] ;  /* 0x0030c000050c7984 */ /* 0x000ee20000000c00 */
[----:B0-----:R-:W-:Y:S02]  /*3200*/  FFMA R42, R20, R65, R42 ;  /* 0x00000041142a7223 */ /* 0x001fe4000000002a */
[----:B-1----:R-:W-:-:S02]  /*3210*/  FFMA R7, R65, R16, R7 ;  /* 0x0000001041077223 */ /* 0x002fc40000000007 */
[----:B--2---:R-:W-:Y:S02]  /*3220*/  FFMA R52, R8, R65, R52 ;  /* 0x0000004108347223 */ /* 0x004fe40000000034 */
[----:B---3--:R-:W-:Y:S02]  /*3230*/  FFMA R38, R65, R12, R38 ;  /* 0x0000000c41267223 */ /* 0x008fe40000000026 */
[----:B------:R-:W0:Y:S01]  /*3240*/  LDS R65, [R6+0x1080] ;  /* 0x0010800006417984 */ /* 0x000e220000000800 */
[-C--:B------:R-:W-:Y:S02]  /*3250*/  FFMA R44, R20, R63.reuse, R44 ;  /* 0x0000003f142c7223 */ /* 0x080fe4000000002c */
[----:B------:R-:W-:Y:S02]  /*3260*/  FFMA R46, R8, R63, R46 ;  /* 0x0000003f082e7223 */ /* 0x000fe4000000002e */
[C---:B------:R-:W-:Y:S02]  /*3270*/  FFMA R29, R63.reuse, R16, R29 ;  /* 0x000000103f1d7223 */ /* 0x040fe4000000001d */
[----:B------:R-:W-:-:S02]  /*3280*/  FFMA R24, R63, R12, R24 ;  /* 0x0000000c3f187223 */ /* 0x000fc40000000018 */
[----:B------:R-:W1:Y:S01]  /*3290*/  LDS R63, [R6+0x10e0] ;  /* 0x0010e000063f7984 */ /* 0x000e620000000800 */
[----:B0-----:R-:W-:-:S03]  /*32a0*/  FFMA R28, R65, R12, R61 ;  /* 0x0000000c411c7223 */ /* 0x001fc6000000003d */
[----:B------:R-:W0:Y:S01]  /*32b0*/  LDS R61, [R6+0x1160] ;  /* 0x00116000063d7984 */ /* 0x000e220000000800 */
[-C--:B------:R-:W-:Y:S02]  /*32c0*/  FFMA R55, R20, R32.reuse, R55 ;  /* 0x0000002014377223 */ /* 0x080fe40000000037 */
[----:B------:R-:W-:Y:S02]  /*32d0*/  FFMA R53, R8, R32, R53 ;  /* 0x0000002008357223 */ /* 0x000fe40000000035 */
[----:B------:R-:W-:Y:S02]  /*32e0*/  FFMA R60, R32, R16, R57 ;  /* 0x00000010203c7223 */ /* 0x000fe40000000039 */
[-C--:B------:R-:W-:Y:S01]  /*32f0*/  FFMA R35, R69, R12.reuse, R35 ;  /* 0x0000000c45237223 */ /* 0x080fe20000000023 */
[----:B------:R-:W-:Y:S01]  /*3300*/  LDS R57, [R6+0x12a0] ;  /* 0x0012a00006397984 */ /* 0x000fe20000000800 */
[----:B------:R-:W-:Y:S02]  /*3310*/  FFMA R41, R67, R12, R41 ;  /* 0x0000000c43297223 */ /* 0x000fe40000000029 */
[----:B------:R-:W-:-:S02]  /*3320*/  FFMA R25, R20, R40, R25 ;  /* 0x0000002814197223 */ /* 0x000fc40000000019 */
[----:B------:R-:W-:Y:S02]  /*3330*/  FFMA R50, R8, R40, R59 ;  /* 0x0000002808327223 */ /* 0x000fe4000000003b */
[C---:B------:R-:W-:Y:S01]  /*3340*/  FFMA R27, R40.reuse, R16, R27 ;  /* 0x00000010281b7223 */ /* 0x040fe2000000001b */
[----:B------:R-:W-:Y:S01]  /*3350*/  LDS R59, [R6+0x1280] ;  /* 0x00128000063b7984 */ /* 0x000fe20000000800 */
[-C--:B------:R-:W-:Y:S02]  /*3360*/  FFMA R45, R40, R12.reuse, R45 ;  /* 0x0000000c282d7223 */ /* 0x080fe4000000002d */
[----:B------:R-:W-:Y:S02]  /*3370*/  FFMA R32, R32, R12, R51 ;  /* 0x0000000c20207223 */ /* 0x000fe40000000033 */
[C---:B------:R-:W-:Y:S01]  /*3380*/  FFMA R36, R20.reuse, R69, R36 ;  /* 0x0000004514247223 */ /* 0x040fe20000000024 */
[----:B------:R-:W-:Y:S01]  /*3390*/  LDS R51, [R6+0x1200] ;  /* 0x0012000006337984 */ /* 0x000fe20000000800 */
[----:B------:R-:W-:-:S02]  /*33a0*/  FFMA R30, R20, R67, R30 ;  /* 0x00000043141e7223 */ /* 0x000fc4000000001e */
[C---:B------:R-:W-:Y:S02]  /*33b0*/  FFMA R34, R20.reuse, R65, R34 ;  /* 0x0000004114227223 */ /* 0x040fe40000000022 */
[----:B-1----:R-:W-:Y:S02]  /*33c0*/  FFMA R40, R20, R63, R49 ;  /* 0x0000003f14287223 */ /* 0x002fe40000000031 */
[C---:B------:R-:W-:Y:S01]  /*33d0*/  FFMA R56, R63.reuse, R16, R43 ;  /* 0x000000103f387223 */ /* 0x040fe2000000002b */
[----:B------:R-:W1:Y:S01]  /*33e0*/  LDS R20, [R6+0x1180] ;  /* 0x0011800006147984 */ /* 0x000e620000000800 */
[----:B------:R-:W-:-:S03]  /*33f0*/  FFMA R12, R63, R12, R31 ;  /* 0x0000000c3f0c7223 */ /* 0x000fc6000000001f */
[----:B------:R-:W2:Y:S04]  /*3400*/  LDS R31, [R6+0x11a0] ;  /* 0x0011a000061f7984 */ /* 0x000ea80000000800 */
[----:B------:R-:W3:Y:S04]  /*3410*/  LDS R43, [R6+0x11c0] ;  /* 0x0011c000062b7984 */ /* 0x000ee80000000800 */
[----:B------:R-:W4:Y:S01]  /*3420*/  LDS R49, [R6+0x11e0] ;  /* 0x0011e00006317984 */ /* 0x000f220000000800 */
[C---:B0-----:R-:W-:Y:S02]  /*3430*/  FFMA R44, R61.reuse, R21, R44 ;  /* 0x000000153d2c7223 */ /* 0x041fe4000000002c */
[----:B------:R-:W-:-:S02]  /*3440*/  FFMA R46, R61, R9, R46 ;  /* 0x000000093d2e7223 */ /* 0x000fc4000000002e */
[C---:B------:R-:W-:Y:S02]  /*3450*/  FFMA R29, R61.reuse, R17, R29 ;  /* 0x000000113d1d7223 */ /* 0x040fe4000000001d */
[----:B------:R-:W-:Y:S02]  /*3460*/  FFMA R61, R61, R13, R24 ;  /* 0x0000000d3d3d7223 */ /* 0x000fe40000000018 */
[----:B------:R-:W0:Y:S01]  /*3470*/  LDS R24, [R6+0x1220] ;  /* 0x0012200006187984 */ /* 0x000e220000000800 */
[C---:B------:R-:W-:Y:S02]  /*3480*/  FFMA R54, R69.reuse, R8, R54 ;  /* 0x0000000845367223 */ /* 0x040fe40000000036 */
[----:B------:R-:W-:Y:S02]  /*3490*/  FFMA R37, R69, R16, R37 ;  /* 0x0000001045257223 */ /* 0x000fe40000000025 */
[C---:B------:R-:W-:Y:S02]  /*34a0*/  FFMA R26, R8.reuse, R67, R26 ;  /* 0x00000043081a7223 */ /* 0x040fe4000000001a */
[----:B------:R-:W-:-:S02]  /*34b0*/  FFMA R58, R8, R65, R58 ;  /* 0x00000041083a7223 */ /* 0x000fc4000000003a */
[-C--:B------:R-:W-:Y:S02]  /*34c0*/  FFMA R33, R65, R16.reuse, R33 ;  /* 0x0000001041217223 */ /* 0x080fe40000000021 */
[----:B------:R-:W-:Y:S02]  /*34d0*/  FFMA R48, R8, R63, R47 ;  /* 0x0000003f08307223 */ /* 0x000fe4000000002f */
[----:B------:R-:W-:Y:S02]  /*34e0*/  FFMA R39, R67, R16, R39 ;  /* 0x0000001043277223 */ /* 0x000fe40000000027 */
[C---:B------:R-:W-:Y:S02]  /*34f0*/  FFMA R36, R66.reuse, R21, R36 ;  /* 0x0000001542247223 */ /* 0x040fe40000000024 */
[C---:B------:R-:W-:Y:S02]  /*3500*/  FFMA R54, R66.reuse, R9, R54 ;  /* 0x0000000942367223 */ /* 0x040fe40000000036 */
[----:B------:R-:W-:-:S02]  /*3510*/  FFMA R37, R66, R17, R37 ;  /* 0x0000001142257223 */ /* 0x000fc40000000025 */
[----:B------:R-:W-:Y:S02]  /*3520*/  FFMA R35, R66, R13, R35 ;  /* 0x0000000d42237223 */ /* 0x000fe40000000023 */
[-C--:B------:R-:W-:Y:S01]  /*3530*/  FFMA R26, R64, R9.reuse, R26 ;  /* 0x00000009401a7223 */ /* 0x080fe2000000001a */
[----:B------:R-:W-:Y:S01]  /*3540*/  LDS R66, [R6+0x1500] ;  /* 0x0015000006427984 */ /* 0x000fe20000000800 */
[-C--:B------:R-:W-:Y:S02]  /*3550*/  FFMA R52, R62, R9.reuse, R52 ;  /* 0x000000093e347223 */ /* 0x080fe40000000034 */
[----:B-1----:R-:W-:Y:S02]  /*3560*/  FFMA R58, R20, R9, R58 ;  /* 0x00000009143a7223 */ /* 0x002fe4000000003a */
[C---:B--2---:R-:W-:Y:S02]  /*3570*/  FFMA R25, R31.reuse, R21, R25 ;  /* 0x000000151f197223 */ /* 0x044fe40000000019 */
[----:B------:R-:W-:-:S02]  /*3580*/  FFMA R50, R31, R9, R50 ;  /* 0x000000091f327223 */ /* 0x000fc40000000032 */
[C---:B------:R-:W-:Y:S02]  /*3590*/  FFMA R16, R31.reuse, R17, R27 ;  /* 0x000000111f107223 */ /* 0x040fe4000000001b */
[----:B------:R-:W-:Y:S02]  /*35a0*/  FFMA R45, R31, R13, R45 ;  /* 0x0000000d1f2d7223 */ /* 0x000fe4000000002d */
[----:B---3--:R-:W-:Y:S02]  /*35b0*/  FFMA R53, R43, R9, R53 ;  /* 0x000000092b357223 */ /* 0x008fe40000000035 */
[----:B------:R-:W-:Y:S02]  /*35c0*/  FFMA R8, R64, R13, R41 ;  /* 0x0000000d40087223 */ /* 0x000fe40000000029 */
[C---:B------:R-:W-:Y:S02]  /*35d0*/  FFMA R34, R20.reuse, R21, R34 ;  /* 0x0000001514227223 */ /* 0x040fe40000000022 */
[----:B------:R-:W-:-:S02]  /*35e0*/  FFMA R33, R20, R17, R33 ;  /* 0x0000001114217223 */ /* 0x000fc40000000021 */
[----:B------:R-:W-:Y:S02]  /*35f0*/  FFMA R47, R20, R13, R28 ;  /* 0x0000000d142f7223 */ /* 0x000fe4000000001c */
[C---:B----4-:R-:W-:Y:S01]  /*3600*/  FFMA R27, R49.reuse, R21, R40 ;  /* 0x00000015311b7223 */ /* 0x050fe20000000028 */
[----:B------:R-:W1:Y:S01]  /*3610*/  LDS R20, [R6+0x1240] ;  /* 0x0012400006147984 */ /* 0x000e620000000800 */
[C---:B------:R-:W-:Y:S02]  /*3620*/  FFMA R9, R49.reuse, R9, R48 ;  /* 0x0000000931097223 */ /* 0x040fe40000000030 */
[-C--:B------:R-:W-:Y:S01]  /*3630*/  FFMA R31, R49, R17.reuse, R56 ;  /* 0x00000011311f7223 */ /* 0x080fe20000000038 */
[----:B------:R-:W2:Y:S01]  /*3640*/  LDS R28, [R6+0x1260] ;  /* 0x00126000061c7984 */ /* 0x000ea20000000800 */
[----:B------:R-:W-:Y:S02]  /*3650*/  FFMA R41, R43, R17, R60 ;  /* 0x000000112b297223 */ /* 0x000fe4000000003c */
[----:B------:R-:W-:Y:S01]  /*3660*/  FFMA R49, R49, R13, R12 ;  /* 0x0000000d31317223 */ /* 0x000fe2000000000c */
[----:B------:R-:W-:Y:S01]  /*3670*/  LDS R40, [R6+0x1340] ;  /* 0x0013400006287984 */ /* 0x000fe20000000800 */
[----:B------:R-:W-:-:S02]  /*3680*/  FFMA R30, R64, R21, R30 ;  /* 0x00000015401e7223 */ /* 0x000fc4000000001e */
[C---:B------:R-:W-:Y:S01]  /*3690*/  FFMA R36, R51.reuse, R22, R36 ;  /* 0x0000001633247223 */ /* 0x040fe20000000024 */
[----:B------:R-:W3:Y:S01]  /*36a0*/  LDS R12, [R6+0x12c0] ;  /* 0x0012c000060c7984 */ /* 0x000ee20000000800 */
[C---:B------:R-:W-:Y:S02]  /*36b0*/  FFMA R54, R51.reuse, R10, R54 ;  /* 0x0000000a33367223 */ /* 0x040fe40000000036 */
[C---:B------:R-:W-:Y:S01]  /*36c0*/  FFMA R37, R51.reuse, R18, R37 ;  /* 0x0000001233257223 */ /* 0x040fe20000000025 */
[----:B------:R-:W-:Y:S01]  /*36d0*/  LDS R56, [R6+0x1320] ;  /* 0x0013200006387984 */ /* 0x000fe20000000800 */
[----:B------:R-:W-:Y:S02]  /*36e0*/  FFMA R60, R51, R14, R35 ;  /* 0x0000000e333c7223 */ /* 0x000fe40000000023 */
[----:B------:R-:W-:Y:S01]  /*36f0*/  FFMA R39, R64, R17, R39 ;  /* 0x0000001140277223 */ /* 0x000fe20000000027 */
[----:B------:R-:W4:Y:S01]  /*3700*/  LDS R51, [R6+0x12e0] ;  /* 0x0012e00006337984 */ /* 0x000f220000000800 */
[----:B------:R-:W-:-:S02]  /*3710*/  FFMA R42, R62, R21, R42 ;  /* 0x000000153e2a7223 */ /* 0x000fc4000000002a */
[C---:B------:R-:W-:Y:S01]  /*3720*/  FFMA R55, R43.reuse, R21, R55 ;  /* 0x000000152b377223 */ /* 0x040fe20000000037 */
[----:B------:R-:W-:Y:S01]  /*3730*/  LDS R35, [R6+0x1300] ;  /* 0x0013000006237984 */ /* 0x000fe20000000800 */
[C---:B------:R-:W-:Y:S02]  /*3740*/  FFMA R7, R62.reuse, R17, R7 ;  /* 0x000000113e077223 */ /* 0x040fe40000000007 */
[-C--:B------:R-:W-:Y:S01]  /*3750*/  FFMA R38, R62, R13.reuse, R38 ;  /* 0x0000000d3e267223 */ /* 0x080fe20000000026 */
[----:B------:R-:W-:Y:S01]  /*3760*/  LDS R64, [R6+0x1520] ;  /* 0x0015200006407984 */ /* 0x000fe20000000800 */
[----:B------:R-:W-:Y:S02]  /*3770*/  FFMA R43, R43, R13, R32 ;  /* 0x0000000d2b2b7223 */ /* 0x000fe40000000020 */
[----:B------:R-:W-:Y:S01]  /*3780*/  FFMA R21, R57, R18, R16 ;  /* 0x0000001239157223 */ /* 0x000fe20000000010 */
[----:B------:R-:W-:Y:S01]  /*3790*/  LDS R32, [R6+0x13e0] ;  /* 0x0013e00006207984 */ /* 0x000fe20000000800 */
[----:B0-----:R-:W-:-:S02]  /*37a0*/  FFMA R17, R24, R22, R30 ;  /* 0x0000001618117223 */ /* 0x001fc4000000001e */
[C---:B------:R-:W-:Y:S01]  /*37b0*/  FFMA R13, R24.reuse, R10, R26 ;  /* 0x0000000a180d7223 */ /* 0x040fe2000000001a */
[----:B------:R-:W0:Y:S01]  /*37c0*/  LDS R16, [R6+0x13c0] ;  /* 0x0013c00006107984 */ /* 0x000e220000000800 */
[C---:B------:R-:W-:Y:S02]  /*37d0*/  FFMA R39, R24.reuse, R18, R39 ;  /* 0x0000001218277223 */ /* 0x040fe40000000027 */
[----:B------:R-:W-:Y:S01]  /*37e0*/  FFMA R8, R24, R14, R8 ;  /* 0x0000000e18087223 */ /* 0x000fe20000000008 */
[----:B------:R-:W5:Y:S04]  /*37f0*/  LDS R30, [R6+0x1360] ;  /* 0x00136000061e7984 */ /* 0x000f680000000800 */
[----:B------:R-:W0:Y:S04]  /*3800*/  LDS R26, [R6+0x1380] ;  /* 0x00138000061a7984 */ /* 0x000e280000000800 */
[----:B------:R-:W0:Y:S01]  /*3810*/  LDS R24, [R6+0x13a0] ;  /* 0x0013a00006187984 */ /* 0x000e220000000800 */
[----:B-1----:R-:W-:-:S02]  /*3820*/  FFMA R42, R20, R22, R42 ;  /* 0x00000016142a7223 */ /* 0x002fc4000000002a */
[C---:B------:R-:W-:Y:S01]  /*3830*/  FFMA R52, R20.reuse, R10, R52 ;  /* 0x0000000a14347223 */ /* 0x040fe20000000034 */
[----:B------:R-:W-:Y:S01]  /*3840*/  LDS R62, [R6+0x1540] ;  /* 0x00154000063e7984 */ /* 0x000fe20000000800 */
[C---:B------:R-:W-:Y:S02]  /*3850*/  FFMA R7, R20.reuse, R18, R7 ;  /* 0x0000001214077223 */ /* 0x040fe40000000007 */
[----:B------:R-:W-:Y:S02]  /*3860*/  FFMA R38, R20, R14, R38 ;  /* 0x0000000e14267223 */ /* 0x000fe40000000026 */
[C---:B--2---:R-:W-:Y:S02]  /*3870*/  FFMA R44, R28.reuse, R22, R44 ;  /* 0x000000161c2c7223 */ /* 0x044fe4000000002c */
[C---:B------:R-:W-:Y:S02]  /*3880*/  FFMA R46, R28.reuse, R10, R46 ;  /* 0x0000000a1c2e7223 */ /* 0x040fe4000000002e */
[----:B------:R-:W-:-:S02]  /*3890*/  FFMA R29, R28, R18, R29 ;  /* 0x000000121c1d7223 */ /* 0x000fc4000000001d */
[-C--:B------:R-:W-:Y:S02]  /*38a0*/  FFMA R34, R59, R22.reuse, R34 ;  /* 0x000000163b227223 */ /* 0x080fe40000000022 */
[-C--:B------:R-:W-:Y:S02]  /*38b0*/  FFMA R25, R57, R22.reuse, R25 ;  /* 0x0000001639197223 */ /* 0x080fe40000000019 */
[----:B---3--:R-:W-:Y:S02]  /*38c0*/  FFMA R20, R12, R22, R55 ;  /* 0x000000160c147223 */ /* 0x008fe40000000037 */
[----:B------:R-:W-:Y:S01]  /*38d0*/  FFMA R28, R28, R14, R61 ;  /* 0x0000000e1c1c7223 */ /* 0x000fe2000000003d */
[----:B------:R-:W-:Y:S01]  /*38e0*/  LDS R55, [R6+0x1440] ;  /* 0x0014400006377984 */ /* 0x000fe20000000800 */
[C---:B------:R-:W-:Y:S02]  /*38f0*/  FFMA R48, R12.reuse, R10, R53 ;  /* 0x0000000a0c307223 */ /* 0x040fe40000000035 */
[C---:B------:R-:W-:Y:S01]  /*3900*/  FFMA R41, R12.reuse, R18, R41 ;  /* 0x000000120c297223 */ /* 0x040fe20000000029 */
[----:B------:R-:W-:Y:S01]  /*3910*/  LDS R61, [R6+0x14a0] ;  /* 0x0014a000063d7984 */ /* 0x000fe20000000800 */
[----:B------:R-:W-:-:S02]  /*3920*/  FFMA R43, R12, R14, R43 ;  /* 0x0000000e0c2b7223 */ /* 0x000fc4000000002b */
[----:B----4-:R-:W-:Y:S01]  /*3930*/  FFMA R22, R51, R22, R27 ;  /* 0x0000001633167223 */ /* 0x010fe2000000001b */
[----:B------:R-:W-:Y:S01]  /*3940*/  LDS R53, [R6+0x14c0] ;  /* 0x0014c00006357984 */ /* 0x000fe20000000800 */
[C---:B------:R-:W-:Y:S02]  /*3950*/  FFMA R58, R59.reuse, R10, R58 ;  /* 0x0000000a3b3a7223 */ /* 0x040fe4000000003a */
[C---:B------:R-:W-:Y:S02]  /*3960*/  FFMA R33, R59.reuse, R18, R33 ;  /* 0x000000123b217223 */ /* 0x040fe40000000021 */
[----:B------:R-:W-:Y:S02]  /*3970*/  FFMA R47, R59, R14, R47 ;  /* 0x0000000e3b2f7223 */ /* 0x000fe4000000002f */
[C---:B------:R-:W-:Y:S01]  /*3980*/  FFMA R50, R57.reuse, R10, R50 ;  /* 0x0000000a39327223 */ /* 0x040fe20000000032 */
[----:B------:R-:W-:Y:S01]  /*3990*/  LDS R59, [R6+0x1460] ;  /* 0x00146000063b7984 */ /* 0x000fe20000000800 */
[----:B------:R-:W-:-:S02]  /*39a0*/  FFMA R45, R57, R14, R45 ;  /* 0x0000000e392d7223 */ /* 0x000fc4000000002d */
[C---:B------:R-:W-:Y:S01]  /*39b0*/  FFMA R18, R51.reuse, R18, R31 ;  /* 0x0000001233127223 */ /* 0x040fe2000000001f */
[----:B------:R-:W-:Y:S01]  /*39c0*/  LDS R57, [R6+0x14e0] ;  /* 0x0014e00006397984 */ /* 0x000fe20000000800 */
[C---:B------:R-:W-:Y:S02]  /*39d0*/  FFMA R31, R40.reuse, R15, R38 ;  /* 0x0000000f281f7223 */ /* 0x040fe40000000026 */
[----:B------:R-:W-:Y:S02]  /*39e0*/  FFMA R12, R51, R10, R9 ;  /* 0x0000000a330c7223 */ /* 0x000fe40000000009 */
[C---:B------:R-:W-:Y:S02]  /*39f0*/  FFMA R42, R40.reuse, R23, R42 ;  /* 0x00000017282a7223 */ /* 0x040fe4000000002a */
[C---:B------:R-:W-:Y:S02]  /*3a00*/  FFMA R52, R40.reuse, R11, R52 ;  /* 0x0000000b28347223 */ /* 0x040fe40000000034 */
[----:B------:R-:W-:-:S02]  /*3a10*/  FFMA R7, R40, R19, R7 ;  /* 0x0000001328077223 */ /* 0x000fc40000000007 */
[C---:B0-----:R-:W-:Y:S02]  /*3a20*/  FFMA R38, R16.reuse, R23, R20 ;  /* 0x0000001710267223 */ /* 0x041fe40000000014 */
[C---:B------:R-:W-:Y:S02]  /*3a30*/  FFMA R48, R16.reuse, R11, R48 ;  /* 0x0000000b10307223 */ /* 0x040fe40000000030 */
[C---:B------:R-:W-:Y:S02]  /*3a40*/  FFMA R41, R16.reuse, R19, R41 ;  /* 0x0000001310297223 */ /* 0x040fe40000000029 */
[----:B------:R-:W-:Y:S02]  /*3a50*/  FFMA R43, R16, R15, R43 ;  /* 0x0000000f102b7223 */ /* 0x000fe4000000002b */
[----:B------:R-:W-:Y:S02]  /*3a60*/  FFMA R14, R51, R14, R49 ;  /* 0x0000000e330e7223 */ /* 0x000fe40000000031 */
[-C--:B------:R-:W-:Y:S01]  /*3a70*/  FFMA R36, R35, R23.reuse, R36 ;  /* 0x0000001723247223 */ /* 0x080fe20000000024 */
[----:B------:R-:W-:Y:S01]  /*3a80*/  LDS R51, [R6+0x1400] ;  /* 0x0014000006337984 */ /* 0x000fe20000000800 */
[----:B------:R-:W-:-:S02]  /*3a90*/  FFMA R17, R56, R23, R17 ;  /* 0x0000001738117223 */ /* 0x000fc40000000011 */
[C---:B-----5:R-:W-:Y:S01]  /*3aa0*/  FFMA R44, R30.reuse, R23, R44 ;  /* 0x000000171e2c7223 */ /* 0x060fe2000000002c */
[----:B------:R-:W-:Y:S01]  /*3ab0*/  LDS R49, [R6+0x1480] ;  /* 0x0014800006317984 */ /* 0x000fe20000000800 */
[----:B------:R-:W-:Y:S02]  /*3ac0*/  FFMA R9, R30, R15, R28 ;  /* 0x0000000f1e097223 */ /* 0x000fe4000000001c */
[C---:B------:R-:W-:Y:S01]  /*3ad0*/  FFMA R34, R26.reuse, R23, R34 ;  /* 0x000000171a227223 */ /* 0x040fe20000000022 */
[----:B------:R-:W-:Y:S01]  /*3ae0*/  LDS R28, [R6+0x1420] ;  /* 0x00142000061c7984 */ /* 0x000fe20000000800 */
[C---:B------:R-:W-:Y:S02]  /*3af0*/  FFMA R58, R26.reuse, R11, R58 ;  /* 0x0000000b1a3a7223 */ /* 0x040fe4000000003a */
[C---:B------:R-:W-:Y:S02]  /*3b00*/  FFMA R33, R26.reuse, R19, R33 ;  /* 0x000000131a217223 */ /* 0x040fe40000000021 */
[----:B------:R-:W-:-:S02]  /*3b10*/  FFMA R47, R26, R15, R47 ;  /* 0x0000000f1a2f7223 */ /* 0x000fc4000000002f */
[C---:B------:R-:W-:Y:S02]  /*3b20*/  FFMA R40, R24.reuse, R23, R25 ;  /* 0x0000001718287223 */ /* 0x040fe40000000019 */
[C---:B------:R-:W-:Y:S02]  /*3b30*/  FFMA R50, R24.reuse, R11, R50 ;  /* 0x0000000b18327223 */ /* 0x040fe40000000032 */
[C---:B------:R-:W-:Y:S02]  /*3b40*/  FFMA R10, R24.reuse, R19, R21 ;  /* 0x00000013180a7223 */ /* 0x040fe40000000015 */
[----:B------:R-:W-:Y:S02]  /*3b50*/  FFMA R45, R24, R15, R45 ;  /* 0x0000000f182d7223 */ /* 0x000fe4000000002d */
[----:B------:R-:W-:Y:S01]  /*3b60*/  FFMA R16, R32, R23, R22 ;  /* 0x0000001720107223 */ /* 0x000fe20000000016 */
[----:B------:R-:W0:Y:S04]  /*3b70*/  LDS.128 R24, [R5+0x3050] ;  /* 0x0030500005187984 */ /* 0x000e280000000c00 */
[----:B------:R-:W1:Y:S01]  /*3b80*/  LDS.128 R20, [R5+0x2050] ;  /* 0x0020500005147984 */ /* 0x000e620000000c00 */
[----:B------:R-:W-:-:S02]  /*3b90*/  FFMA R54, R35, R11, R54 ;  /* 0x0000000b23367223 */ /* 0x000fc40000000036 */
[-C--:B------:R-:W-:Y:S02]  /*3ba0*/  FFMA R13, R56, R11.reuse, R13 ;  /* 0x0000000b380d7223 */ /* 0x080fe4000000000d */
[-C--:B------:R-:W-:Y:S02]  /*3bb0*/  FFMA R46, R30, R11.reuse, R46 ;  /* 0x0000000b1e2e7223 */ /* 0x080fe4000000002e */
[----:B------:R-:W-:Y:S02]  /*3bc0*/  FFMA R12, R32, R11, R12 ;  /* 0x0000000b200c7223 */ /* 0x000fe4000000000c */
[C---:B------:R-:W-:Y:S02]  /*3bd0*/  FFMA R39, R56.reuse, R19, R39 ;  /* 0x0000001338277223 */ /* 0x040fe40000000027 */
[----:B------:R-:W-:Y:S02]  /*3be0*/  FFMA R8, R56, R15, R8 ;  /* 0x0000000f38087223 */ /* 0x000fe40000000008 */
[----:B------:R-:W-:-:S02]  /*3bf0*/  FFMA R29, R30, R19, R29 ;  /* 0x000000131e1d7223 */ /* 0x000fc4000000001d */
[CC--:B------:R-:W-:Y:S02]  /*3c00*/  FFMA R37, R35.reuse, R19.reuse, R37 ;  /* 0x0000001323257223 */ /* 0x0c0fe40000000025 */
[C---:B------:R-:W-:Y:S02]  /*3c10*/  FFMA R11, R32.reuse, R19, R18 ;  /* 0x00000013200b7223 */ /* 0x040fe40000000012 */
[-C--:B------:R-:W-:Y:S02]  /*3c20*/  FFMA R35, R35, R15.reuse, R60 ;  /* 0x0000000f23237223 */ /* 0x080fe4000000003c */
[----:B------:R-:W-:Y:S02]  /*3c30*/  FFMA R32, R32, R15, R14 ;  /* 0x0000000f20207223 */ /* 0x000fe4000000000e */
[----:B0-----:R-:W-:Y:S02]  /*3c40*/  FFMA R54, R51, R24, R54 ;  /* 0x0000001833367223 */ /* 0x001fe40000000036 */
[----:B------:R-:W-:-:S02]  /*3c50*/  FFMA R56, R24, R28, R13 ;  /* 0x0000001c18387223 */ /* 0x000fc4000000000d */
[C---:B-1----:R-:W-:Y:S02]  /*3c60*/  FFMA R36, R20.reuse, R51, R36 ;  /* 0x0000003314247223 */ /* 0x042fe40000000024 */
[C---:B------:R-:W-:Y:S02]  /*3c70*/  FFMA R30, R20.reuse, R28, R17 ;  /* 0x0000001c141e7223 */ /* 0x040fe40000000011 */
[C---:B------:R-:W-:Y:S02]  /*3c80*/  FFMA R42, R20.reuse, R55, R42 ;  /* 0x00000037142a7223 */ /* 0x040fe4000000002a */
[C---:B------:R-:W-:Y:S02]  /*3c90*/  FFMA R44, R20.reuse, R59, R44 ;  /* 0x0000003b142c7223 */ /* 0x040fe4000000002c */
[C---:B------:R-:W-:Y:S02]  /*3ca0*/  FFMA R34, R20.reuse, R49, R34 ;  /* 0x0000003114227223 */ /* 0x040fe40000000022 */
[----:B------:R-:W-:-:S02]  /*3cb0*/  FFMA R40, R20, R61, R40 ;  /* 0x0000003d14287223 */ /* 0x000fc40000000028 */
[----:B------:R-:W-:Y:S02]  /*3cc0*/  FFMA R38, R20, R53, R38 ;  /* 0x0000003514267223 */ /* 0x000fe40000000026 */
[C---:B------:R-:W-:Y:S02]  /*3cd0*/  FFMA R52, R24.reuse, R55, R52 ;  /* 0x0000003718347223 */ /* 0x040fe40000000034 */
[C---:B------:R-:W-:Y:S02]  /*3ce0*/  FFMA R46, R24.reuse, R59, R46 ;  /* 0x0000003b182e7223 */ /* 0x040fe4000000002e */
[C---:B------:R-:W-:Y:S02]  /*3cf0*/  FFMA R58, R24.reuse, R49, R58 ;  /* 0x00000031183a7223 */ /* 0x040fe4000000003a */
[C---:B------:R-:W-:Y:S02]  /*3d00*/  FFMA R50, R24.reuse, R61, R50 ;  /* 0x0000003d18327223 */ /* 0x040fe40000000032 */
[----:B------:R-:W-:-:S02]  /*3d10*/  FFMA R48, R24, R53, R48 ;  /* 0x0000003518307223 */ /* 0x000fc40000000030 */
[-C--:B------:R-:W-:Y:S02]  /*3d20*/  FFMA R20, R20, R57.reuse, R16 ;  /* 0x0000003914147223 */ /* 0x080fe40000000010 */
[----:B------:R-:W-:Y:S01]  /*3d30*/  FFMA R24, R24, R57, R12 ;  /* 0x0000003918187223 */ /* 0x000fe2000000000c */
[----:B------:R-:W0:Y:S04]  /*3d40*/  LDS.128 R16, [R5+0x30d0] ;  /* 0x0030d00005107984 */ /* 0x000e280000000c00 */
[----:B------:R-:W1:Y:S01]  /*3d50*/  LDS.128 R12, [R5+0x20d0] ;  /* 0x0020d000050c7984 */ /* 0x000e620000000c00 */
[C---:B0-----:R-:W-:Y:S02]  /*3d60*/  FFMA R8, R28.reuse, R16, R8 ;  /* 0x000000101c087223 */ /* 0x041fe40000000008 */
[----:B-1----:R-:W-:-:S02]  /*3d70*/  FFMA R39, R28, R12, R39 ;  /* 0x0000000c1c277223 */ /* 0x002fc40000000027 */
[-C--:B------:R-:W-:Y:S02]  /*3d80*/  FFMA R60, R51, R12.reuse, R37 ;  /* 0x0000000c333c7223 */ /* 0x080fe40000000025 */
[-C--:B------:R-:W-:Y:S02]  /*3d90*/  FFMA R28, R55, R12.reuse, R7 ;  /* 0x0000000c371c7223 */ /* 0x080fe40000000007 */
[-C--:B------:R-:W-:Y:S01]  /*3da0*/  FFMA R29, R59, R12.reuse, R29 ;  /* 0x0000000c3b1d7223 */ /* 0x080fe2000000001d */
[----:B------:R-:W0:Y:S01]  /*3db0*/  LDS R7, [R6+0x1560] ;  /* 0x0015600006077984 */ /* 0x000e220000000800 */
[-C--:B------:R-:W-:Y:S02]  /*3dc0*/  FFMA R33, R49, R12.reuse, R33 ;  /* 0x0000000c31217223 */ /* 0x080fe40000000021 */
[-C--:B------:R-:W-:Y:S02]  /*3dd0*/  FFMA R10, R61, R12.reuse, R10 ;  /* 0x0000000c3d0a7223 */ /* 0x080fe4000000000a */
[----:B------:R-:W-:-:S02]  /*3de0*/  FFMA R41, R53, R12, R41 ;  /* 0x0000000c35297223 */ /* 0x000fc40000000029 */
[C---:B------:R-:W-:Y:S02]  /*3df0*/  FFMA R12, R57.reuse, R12, R11 ;  /* 0x0000000c390c7223 */ /* 0x040fe4000000000b */
[----:B------:R-:W1:Y:S01]  /*3e00*/  LDS R11, [R6+0x1580] ;  /* 0x00158000060b7984 */ /* 0x000e620000000800 */
[-C--:B------:R-:W-:Y:S02]  /*3e10*/  FFMA R32, R57, R16.reuse, R32 ;  /* 0x0000001039207223 */ /* 0x080fe40000000020 */
[----:B------:R-:W-:Y:S02]  /*3e20*/  FFMA R57, R64, R17, R8 ;  /* 0x0000001140397223 */ /* 0x000fe40000000008 */
[-C--:B------:R-:W-:Y:S01]  /*3e30*/  FFMA R35, R51, R16.reuse, R35 ;  /* 0x0000001033237223 */ /* 0x080fe20000000023 */
[----:B------:R-:W2:Y:S01]  /*3e40*/  LDS R8, [R6+0x15c0] ;  /* 0x0015c00006087984 */ /* 0x000ea20000000800 */
[-C--:B------:R-:W-:Y:S02]  /*3e50*/  FFMA R31, R55, R16.reuse, R31 ;  /* 0x00000010371f7223 */ /* 0x080fe4000000001f */
[----:B------:R-:W-:-:S02]  /*3e60*/  FFMA R9, R59, R16, R9 ;  /* 0x000000103b097223 */ /* 0x000fc40000000009 */
[-C--:B------:R-:W-:Y:S02]  /*3e70*/  FFMA R47, R49, R16.reuse, R47 ;  /* 0x00000010312f7223 */ /* 0x080fe4000000002f */
[-C--:B------:R-:W-:Y:S02]  /*3e80*/  FFMA R45, R61, R16.reuse, R45 ;  /* 0x000000103d2d7223 */ /* 0x080fe4000000002d */
[----:B------:R-:W-:Y:S02]  /*3e90*/  FFMA R43, R53, R16, R43 ;  /* 0x00000010352b7223 */ /* 0x000fe4000000002b */
[----:B------:R-:W3:Y:S01]  /*3ea0*/  LDS R16, [R6+0x15a0] ;  /* 0x0015a00006107984 */ /* 0x000ee20000000800 */
[-C--:B------:R-:W-:Y:S02]  /*3eb0*/  FFMA R53, R64, R21.reuse, R30 ;  /* 0x0000001540357223 */ /* 0x080fe4000000001e */
[----:B------:R-:W-:Y:S01]  /*3ec0*/  FFMA R37, R66, R21, R36 ;  /* 0x0000001542257223 */ /* 0x000fe20000000024 */
[----:B------:R-:W4:Y:S01]  /*3ed0*/  LDS R30, [R6+0x15e0] ;  /* 0x0015e000061e7984 */ /* 0x000f220000000800 */
[----:B------:R-:W-:-:S02]  /*3ee0*/  FFMA R61, R62, R25, R52 ;  /* 0x000000193e3d7223 */ /* 0x000fc40000000034 */
[-C--:B------:R-:W-:Y:S01]  /*3ef0*/  FFMA R59, R62, R21.reuse, R42 ;  /* 0x000000153e3b7223 */ /* 0x080fe2000000002a */
[----:B------:R-:W5:Y:S04]  /*3f00*/  LDS R36, [R6+0x1600] ;  /* 0x0016000006247984 */ /* 0x000f680000000800 */
[----:B------:R-:W4:Y:S01]  /*3f10*/  LDS R52, [R6+0x1680] ;  /* 0x0016800006347984 */ /* 0x000f220000000800 */
[C---:B0-----:R-:W-:Y:S02]  /*3f20*/  FFMA R44, R7.reuse, R21, R44 ;  /* 0x00000015072c7223 */ /* 0x041fe4000000002c */
[C---:B------:R-:W-:Y:S01]  /*3f30*/  FFMA R46, R7.reuse, R25, R46 ;  /* 0x00000019072e7223 */ /* 0x040fe2000000002e */
[----:B------:R-:W0:Y:S01]  /*3f40*/  LDS R42, [R6+0x1660] ;  /* 0x00166000062a7984 */ /* 0x000e220000000800 */
[----:B------:R-:W-:-:S02]  /*3f50*/  FFMA R29, R7, R13, R29 ;  /* 0x0000000d071d7223 */ /* 0x000fc4000000001d */
[----:B------:R-:W-:Y:S02]  /*3f60*/  FFMA R9, R7, R17, R9 ;  /* 0x0000001107097223 */ /* 0x000fe40000000009 */
[C---:B-1----:R-:W-:Y:S02]  /*3f70*/  FFMA R7, R11.reuse, R21, R34 ;  /* 0x000000150b077223 */ /* 0x042fe40000000022 */
[C---:B------:R-:W-:Y:S01]  /*3f80*/  FFMA R58, R11.reuse, R25, R58 ;  /* 0x000000190b3a7223 */ /* 0x040fe2000000003a */
[----:B------:R-:W1:Y:S01]  /*3f90*/  LDS R34, [R6+0x1620] ;  /* 0x0016200006227984 */ /* 0x000e620000000800 */
[C---:B------:R-:W-:Y:S02]  /*3fa0*/  FFMA R33, R11.reuse, R13, R33 ;  /* 0x0000000d0b217223 */ /* 0x040fe40000000021 */
[----:B------:R-:W-:Y:S02]  /*3fb0*/  FFMA R47, R11, R17, R47 ;  /* 0x000000110b2f7223 */ /* 0x000fe4000000002f */
[----:B------:R-:W0:Y:S01]  /*3fc0*/  LDS R11, [R6+0x1640] ;  /* 0x00164000060b7984 */ /* 0x000e220000000800 */
[----:B------:R-:W-:-:S02]  /*3fd0*/  FFMA R49, R66, R25, R54 ;  /* 0x0000001942317223 */ /* 0x000fc40000000036 */
[C---:B------:R-:W-:Y:S02]  /*3fe0*/  FFMA R51, R66.reuse, R13, R60 ;  /* 0x0000000d42337223 */ /* 0x040fe4000000003c */
[----:B------:R-:W-:Y:S02]  /*3ff0*/  FFMA R35, R66, R17, R35 ;  /* 0x0000001142237223 */ /* 0x000fe40000000023 */
[C---:B--2---:R-:W-:Y:S01]  /*4000*/  FFMA R38, R8.reuse, R21, R38 ;  /* 0x0000001508267223 */ /* 0x044fe20000000026 */
[----:B------:R-:W-:Y:S01]  /*4010*/  LDS R66, [R6+0x1900] ;  /* 0x0019000006427984 */ /* 0x000fe20000000800 */
[C---:B------:R-:W-:Y:S02]  /*4020*/  FFMA R48, R8.reuse, R25, R48 ;  /* 0x0000001908307223 */ /* 0x040fe40000000030 */
[C---:B------:R-:W-:Y:S02]  /*4030*/  FFMA R41, R8.reuse, R13, R41 ;  /* 0x0000000d08297223 */ /* 0x040fe40000000029 */
[----:B------:R-:W-:-:S02]  /*4040*/  FFMA R43, R8, R17, R43 ;  /* 0x00000011082b7223 */ /* 0x000fc4000000002b */
[----:B------:R-:W-:Y:S01]  /*4050*/  FFMA R39, R64, R13, R39 ;  /* 0x0000000d40277223 */ /* 0x000fe20000000027 */
[----:B------:R-:W2:Y:S01]  /*4060*/  LDS R8, [R6+0x16c0] ;  /* 0x0016c00006087984 */ /* 0x000ea20000000800 */
[C---:B---3--:R-:W-:Y:S02]  /*4070*/  FFMA R40, R16.reuse, R21, R40 ;  /* 0x0000001510287223 */ /* 0x048fe40000000028 */
[C---:B------:R-:W-:Y:S02]  /*4080*/  FFMA R50, R16.reuse, R25, R50 ;  /* 0x0000001910327223 */ /* 0x040fe40000000032 */
[C---:B------:R-:W-:Y:S02]  /*4090*/  FFMA R10, R16.reuse, R13, R10 ;  /* 0x0000000d100a7223 */ /* 0x040fe4000000000a */
[----:B------:R-:W-:Y:S02]  /*40a0*/  FFMA R45, R16, R17, R45 ;  /* 0x00000011102d7223 */ /* 0x000fe4000000002d */
[----:B------:R-:W-:Y:S01]  /*40b0*/  FFMA R55, R64, R25, R56 ;  /* 0x0000001940377223 */ /* 0x000fe20000000038 */
[----:B------:R-:W3:Y:S01]  /*40c0*/  LDS R16, [R6+0x16a0] ;  /* 0x0016a00006107984 */ /* 0x000ee20000000800 */
[----:B------:R-:W-:-:S02]  /*40d0*/  FFMA R28, R62, R13, R28 ;  /* 0x0000000d3e1c7223 */ /* 0x000fc4000000001c */
[----:B------:R-:W-:Y:S01]  /*40e0*/  FFMA R31, R62, R17, R31 ;  /* 0x000000113e1f7223 */ /* 0x000fe2000000001f */
[----:B------:R-:W-:Y:S01]  /*40f0*/  LDS R64, [R6+0x1920] ;  /* 0x0019200006407984 */ /* 0x000fe20000000800 */
[C---:B----4-:R-:W-:Y:S02]  /*4100*/  FFMA R21, R30.reuse, R21, R20 ;  /* 0x000000151e157223 */ /* 0x050fe40000000014 */
[C---:B------:R-:W-:Y:S01]  /*4110*/  FFMA R25, R30.reuse, R25, R24 ;  /* 0x000000191e197223 */ /* 0x040fe20000000018 */
[----:B------:R-:W-:Y:S01]  /*4120*/  LDS R62, [R6+0x1940] ;  /* 0x00194000063e7984 */ /* 0x000fe20000000800 */
[C---:B------:R-:W-:Y:S02]  /*4130*/  FFMA R13, R30.reuse, R13, R12 ;  /* 0x0000000d1e0d7223 */ /* 0x040fe4000000000c */
[----:B------:R-:W-:Y:S02]  /*4140*/  FFMA R17, R30, R17, R32 ;  /* 0x000000111e117223 */ /* 0x000fe40000000020 */
[C---:B-----5:R-:W-:Y:S01]  /*4150*/  FFMA R12, R36.reuse, R22, R37 ;  /* 0x00000016240c7223 */ /* 0x060fe20000000025 */
[----:B------:R-:W4:Y:S01]  /*4160*/  LDS R30, [R6+0x1700] ;  /* 0x00170000061e7984 */ /* 0x000f220000000800 */
[----:B------:R-:W-:-:S02]  /*4170*/  FFMA R20, R36, R26, R49 ;  /* 0x0000001a24147223 */ /* 0x000fc40000000031 */
[----:B------:R-:W-:Y:S01]  /*4180*/  FFMA R24, R36, R14, R51 ;  /* 0x0000000e24187223 */ /* 0x000fe20000000033 */
[----:B------:R-:W-:Y:S01]  /*4190*/  LDS R37, [R6+0x1780] ;  /* 0x0017800006257984 */ /* 0x000fe20000000800 */
[C---:B------:R-:W-:Y:S02]  /*41a0*/  FFMA R7, R52.reuse, R22, R7 ;  /* 0x0000001634077223 */ /* 0x040fe40000000007 */
[C---:B------:R-:W-:Y:S01]  /*41b0*/  FFMA R58, R52.reuse, R26, R58 ;  /* 0x0000001a343a7223 */ /* 0x040fe2000000003a */
[----:B------:R-:W-:Y:S01]  /*41c0*/  LDS R32, [R6+0x16e0] ;  /* 0x0016e00006207984 */ /* 0x000fe20000000800 */
[----:B------:R-:W-:Y:S02]  /*41d0*/  FFMA R33, R52, R14, R33 ;  /* 0x0000000e34217223 */ /* 0x000fe40000000021 */
[----:B------:R-:W-:Y:S02]  /*41e0*/  FFMA R36, R36, R18, R35 ;  /* 0x0000001224247223 */ /* 0x000fe40000000023 */
[C---:B0-----:R-:W-:Y:S01]  /*41f0*/  FFMA R44, R42.reuse, R22, R44 ;  /* 0x000000162a2c7223 */ /* 0x041fe2000000002c */
[----:B------:R-:W0:Y:S01]  /*4200*/  LDS R35, [R6+0x1720] ;  /* 0x0017200006237984 */ /* 0x000e220000000800 */
[----:B------:R-:W-:-:S02]  /*4210*/  FFMA R46, R42, R26, R46 ;  /* 0x0000001a2a2e7223 */ /* 0x000fc4000000002e */
[----:B------:R-:W-:Y:S02]  /*4220*/  FFMA R29, R42, R14, R29 ;  /* 0x0000000e2a1d7223 */ /* 0x000fe4000000001d */
[----:B------:R-:W-:Y:S02]  /*4230*/  FFMA R52, R52, R18, R47 ;  /* 0x0000001234347223 */ /* 0x000fe4000000002f */
[----:B-1----:R-:W-:Y:S01]  /*4240*/  FFMA R60, R34, R14, R39 ;  /* 0x0000000e223c7223 */ /* 0x002fe20000000027 */
[----:B------:R-:W1:Y:S01]  /*4250*/  LDS R47, [R6+0x17c0] ;  /* 0x0017c000062f7984 */ /* 0x000e620000000800 */
[C---:B------:R-:W-:Y:S02]  /*4260*/  FFMA R59, R11.reuse, R22, R59 ;  /* 0x000000160b3b7223 */ /* 0x040fe4000000003b */
[C---:B------:R-:W-:Y:S01]  /*4270*/  FFMA R61, R11.reuse, R26, R61 ;  /* 0x0000001a0b3d7223 */ /* 0x040fe2000000003d */
[----:B------:R-:W-:Y:S01]  /*4280*/  LDS R39, [R6+0x17a0] ;  /* 0x0017a00006277984 */ /* 0x000fe20000000800 */
[----:B------:R-:W-:-:S02]  /*4290*/  FFMA R28, R11, R14, R28 ;  /* 0x0000000e0b1c7223 */ /* 0x000fc4000000001c */
[-C--:B------:R-:W-:Y:S02]  /*42a0*/  FFMA R31, R11, R18.reuse, R31 ;  /* 0x000000120b1f7223 */ /* 0x080fe4000000001f */
[----:B------:R-:W-:Y:S01]  /*42b0*/  FFMA R42, R42, R18, R9 ;  /* 0x000000122a2a7223 */ /* 0x000fe20000000009 */
[----:B------:R-:W5:Y:S04]  /*42c0*/  LDS R11, [R6+0x1740] ;  /* 0x00174000060b7984 */ /* 0x000f680000000800 */
[----:B------:R-:W5:Y:S01]  /*42d0*/  LDS R9, [R6+0x1760] ;  /* 0x0017600006097984 */ /* 0x000f620000000800 */
[C---:B------:R-:W-:Y:S02]  /*42e0*/  FFMA R54, R34.reuse, R22, R53 ;  /* 0x0000001622367223 */ /* 0x040fe40000000035 */
[----:B------:R-:W-:-:S02]  /*42f0*/  FFMA R56, R34, R26, R55 ;  /* 0x0000001a22387223 */ /* 0x000fc40000000037 */
[C---:B--2---:R-:W-:Y:S02]  /*4300*/  FFMA R38, R8.reuse, R22, R38 ;  /* 0x0000001608267223 */ /* 0x044fe40000000026 */
[C---:B------:R-:W-:Y:S02]  /*4310*/  FFMA R48, R8.reuse, R26, R48 ;  /* 0x0000001a08307223 */ /* 0x040fe40000000030 */
[----:B------:R-:W-:Y:S02]  /*4320*/  FFMA R41, R8, R14, R41 ;  /* 0x0000000e08297223 */ /* 0x000fe40000000029 */
[----:B------:R-:W-:Y:S02]  /*4330*/  FFMA R34, R34, R18, R57 ;  /* 0x0000001222227223 */ /* 0x000fe40000000039 */
[----:B---3--:R-:W-:Y:S02]  /*4340*/  FFMA R10, R16, R14, R10 ;  /* 0x0000000e100a7223 */ /* 0x008fe4000000000a */
[----:B------:R-:W-:-:S02]  /*4350*/  FFMA R8, R8, R18, R43 ;  /* 0x0000001208087223 */ /* 0x000fc4000000002b */
[-C--:B----4-:R-:W-:Y:S02]  /*4360*/  FFMA R43, R30, R23.reuse, R12 ;  /* 0x000000171e2b7223 */ /* 0x090fe4000000000c */
[C---:B0-----:R-:W-:Y:S02]  /*4370*/  FFMA R51, R35.reuse, R23, R54 ;  /* 0x0000001723337223 */ /* 0x041fe40000000036 */
[C---:B------:R-:W-:Y:S02]  /*4380*/  FFMA R53, R35.reuse, R27, R56 ;  /* 0x0000001b23357223 */ /* 0x040fe40000000038 */
[C---:B------:R-:W-:Y:S02]  /*4390*/  FFMA R60, R35.reuse, R15, R60 ;  /* 0x0000000f233c7223 */ /* 0x040fe4000000003c */
[----:B------:R-:W-:Y:S02]  /*43a0*/  FFMA R34, R35, R19, R34 ;  /* 0x0000001323227223 */ /* 0x000fe40000000022 */
[----:B------:R-:W-:-:S02]  /*43b0*/  FFMA R12, R37, R23, R7 ;  /* 0x00000017250c7223 */ /* 0x000fc40000000007 */
[C---:B-1----:R-:W-:Y:S02]  /*43c0*/  FFMA R67, R47.reuse, R23, R38 ;  /* 0x000000172f437223 */ /* 0x042fe40000000026 */
[C---:B------:R-:W-:Y:S01]  /*43d0*/  FFMA R48, R47.reuse, R27, R48 ;  /* 0x0000001b2f307223 */ /* 0x040fe20000000030 */
[----:B------:R-:W-:Y:S01]  /*43e0*/  LDS R38, [R6+0x18c0] ;  /* 0x0018c00006267984 */ /* 0x000fe20000000800 */
[----:B------:R-:W-:Y:S02]  /*43f0*/  FFMA R41, R47, R15, R41 ;  /* 0x0000000f2f297223 */ /* 0x000fe40000000029 */
[C---:B------:R-:W-:Y:S02]  /*4400*/  FFMA R40, R16.reuse, R22, R40 ;  /* 0x0000001610287223 */ /* 0x040fe40000000028 */
[C---:B------:R-:W-:Y:S02]  /*4410*/  FFMA R50, R16.reuse, R26, R50 ;  /* 0x0000001a10327223 */ /* 0x040fe40000000032 */
[----:B------:R-:W-:-:S02]  /*4420*/  FFMA R45, R16, R18, R45 ;  /* 0x00000012102d7223 */ /* 0x000fc4000000002d */
[C---:B-----5:R-:W-:Y:S01]  /*4430*/  FFMA R59, R11.reuse, R23, R59 ;  /* 0x000000170b3b7223 */ /* 0x060fe2000000003b */
[----:B------:R-:W0:Y:S01]  /*4440*/  LDS R16, [R6+0x17e0] ;  /* 0x0017e00006107984 */ /* 0x000e220000000800 */
[C---:B------:R-:W-:Y:S02]  /*4450*/  FFMA R61, R11.reuse, R27, R61 ;  /* 0x0000001b0b3d7223 */ /* 0x040fe4000000003d */
[C---:B------:R-:W-:Y:S02]  /*4460*/  FFMA R35, R11.reuse, R15, R28 ;  /* 0x0000000f0b237223 */ /* 0x040fe4000000001c */
[----:B------:R-:W-:Y:S01]  /*4470*/  FFMA R31, R11, R19, R31 ;  /* 0x000000130b1f7223 */ /* 0x000fe2000000001f */
[----:B------:R-:W-:Y:S01]  /*4480*/  LDS R28, [R6+0x1860] ;  /* 0x00186000061c7984 */ /* 0x000fe20000000800 */
[C---:B------:R-:W-:Y:S02]  /*4490*/  FFMA R57, R9.reuse, R23, R44 ;  /* 0x0000001709397223 */ /* 0x040fe4000000002c */
[----:B------:R-:W-:-:S02]  /*44a0*/  FFMA R46, R9, R27, R46 ;  /* 0x0000001b092e7223 */ /* 0x000fc4000000002e */
[C---:B------:R-:W-:Y:S02]  /*44b0*/  FFMA R29, R9.reuse, R15, R29 ;  /* 0x0000000f091d7223 */ /* 0x040fe4000000001d */
[----:B------:R-:W-:Y:S02]  /*44c0*/  FFMA R55, R9, R19, R42 ;  /* 0x0000001309377223 */ /* 0x000fe4000000002a */
[----:B------:R-:W-:Y:S01]  /*44d0*/  FFMA R7, R39, R15, R10 ;  /* 0x0000000f27077223 */ /* 0x000fe2000000000a */
[----:B------:R-:W-:Y:S01]  /*44e0*/  LDS R42, [R6+0x1800] ;  /* 0x00180000062a7984 */ /* 0x000fe20000000800 */
[----:B------:R-:W-:Y:S02]  /*44f0*/  FFMA R47, R47, R19, R8 ;  /* 0x000000132f2f7223 */ /* 0x000fe40000000008 */
[C---:B------:R-:W-:Y:S01]  /*4500*/  FFMA R49, R30.reuse, R27, R20 ;  /* 0x0000001b1e317223 */ /* 0x040fe20000000014 */
[----:B------:R-:W1:Y:S01]  /*4510*/  LDS.128 R8, [R5+0x2060] ;  /* 0x0020600005087984 */ /* 0x000e620000000c00 */
[----:B------:R-:W-:-:S02]  /*4520*/  FFMA R24, R30, R15, R24 ;  /* 0x0000000f1e187223 */ /* 0x000fc40000000018 */
[----:B------:R-:W-:Y:S02]  /*4530*/  FFMA R36, R30, R19, R36 ;  /* 0x000000131e247223 */ /* 0x000fe40000000024 */
[----:B------:R-:W2:Y:S01]  /*4540*/  LDS R30, [R6+0x1880] ;  /* 0x00188000061e7984 */ /* 0x000ea20000000800 */
[C---:B------:R-:W-:Y:S02]  /*4550*/  FFMA R21, R32.reuse, R22, R21 ;  /* 0x0000001620157223 */ /* 0x040fe40000000015 */
[C---:B------:R-:W-:Y:S02]  /*4560*/  FFMA R25, R32.reuse, R26, R25 ;  /* 0x0000001a20197223 */ /* 0x040fe40000000019 */
[C---:B------:R-:W-:Y:S01]  /*4570*/  FFMA R13, R32.reuse, R14, R13 ;  /* 0x0000000e200d7223 */ /* 0x040fe2000000000d */
[----:B------:R-:W3:Y:S01]  /*4580*/  LDS R26, [R6+0x1840] ;  /* 0x00184000061a7984 */ /* 0x000ee20000000800 */
[----:B------:R-:W-:Y:S02]  /*4590*/  FFMA R17, R32, R18, R17 ;  /* 0x0000001220117223 */ /* 0x000fe40000000011 */
[C---:B------:R-:W-:Y:S01]  /*45a0*/  FFMA R58, R37.reuse, R27, R58 ;  /* 0x0000001b253a7223 */ /* 0x040fe2000000003a */
[----:B------:R-:W-:Y:S01]  /*45b0*/  LDS R32, [R6+0x18a0] ;  /* 0x0018a00006207984 */ /* 0x000fe20000000800 */
[----:B------:R-:W-:-:S02]  /*45c0*/  FFMA R33, R37, R15, R33 ;  /* 0x0000000f25217223 */ /* 0x000fc40000000021 */
[-C--:B------:R-:W-:Y:S02]  /*45d0*/  FFMA R50, R39, R27.reuse, R50 ;  /* 0x0000001b27327223 */ /* 0x080fe40000000032 */
[C---:B0-----:R-:W-:Y:S02]  /*45e0*/  FFMA R65, R16.reuse, R27, R25 ;  /* 0x0000001b10417223 */ /* 0x041fe40000000019 */
[----:B------:R-:W-:Y:S02]  /*45f0*/  FFMA R37, R37, R19, R52 ;  /* 0x0000001325257223 */ /* 0x000fe40000000034 */
[C---:B------:R-:W-:Y:S02]  /*4600*/  FFMA R63, R39.reuse, R23, R40 ;  /* 0x00000017273f7223 */ /* 0x040fe40000000028 */
[----:B------:R-:W-:Y:S01]  /*4610*/  FFMA R45, R39, R19, R45 ;  /* 0x00000013272d7223 */ /* 0x000fe2000000002d */
[----:B------:R-:W-:Y:S01]  /*4620*/  LDS R40, [R6+0x18e0] ;  /* 0x0018e00006287984 */ /* 0x000fe20000000800 */
[----:B------:R-:W-:-:S02]  /*4630*/  FFMA R69, R16, R23, R21 ;  /* 0x0000001710457223 */ /* 0x000fc40000000015 */
[C---:B------:R-:W-:Y:S01]  /*4640*/  FFMA R25, R16.reuse, R15, R13 ;  /* 0x0000000f10197223 */ /* 0x040fe2000000000d */
[----:B------:R-:W0:Y:S01]  /*4650*/  LDS R39, [R6+0x1820] ;  /* 0x0018200006277984 */ /* 0x000e220000000800 */
[----:B------:R-:W-:-:S03]  /*4660*/  FFMA R27, R16, R19, R17 ;  /* 0x00000013101b7223 */ /* 0x000fc60000000011 */
[----:B------:R-:W4:Y:S04]  /*4670*/  LDS.128 R20, [R5+0x3060] ;  /* 0x0030600005147984 */ /* 0x000f280000000c00 */
[----:B------:R-:W5:Y:S01]  /*4680*/  LDS.128 R16, [R5+0x30e0] ;  /* 0x0030e00005107984 */ /* 0x000f620000000c00 */
[C---:B-1----:R-:W-:Y:S02]  /*4690*/  FFMA R44, R8.reuse, R42, R43 ;  /* 0x0000002a082c7223 */ /* 0x042fe4000000002b */
[C---:B--2---:R-:W-:Y:S02]  /*46a0*/  FFMA R43, R8.reuse, R30, R12 ;  /* 0x0000001e082b7223 */ /* 0x044fe4000000000c */
[----:B------:R-:W1:Y:S01]  /*46b0*/  LDS.128 R12, [R5+0x20e0] ;  /* 0x0020e000050c7984 */ /* 0x000e620000000c00 */
[----:B------:R-:W-:-:S02]  /*46c0*/  FFMA R56, R8, R28, R57 ;  /* 0x0000001c08387223 */ /* 0x000fc40000000039 */
[C---:B------:R-:W-:Y:S02]  /*46d0*/  FFMA R57, R8.reuse, R38, R67 ;  /* 0x0000002608397223 */ /* 0x040fe40000000043 */
[C---:B---3--:R-:W-:Y:S02]  /*46e0*/  FFMA R54, R8.reuse, R26, R59 ;  /* 0x0000001a08367223 */ /* 0x048fe4000000003b */
[CC--:B0-----:R-:W-:Y:S02]  /*46f0*/  FFMA R52, R8.reuse, R39.reuse, R51 ;  /* 0x0000002708347223 */ /* 0x0c1fe40000000033 */
[----:B------:R-:W-:Y:S02]  /*4700*/  FFMA R51, R8, R32, R63 ;  /* 0x0000002008337223 */ /* 0x000fe4000000003f */
[----:B----4-:R-:W-:Y:S02]  /*4710*/  FFMA R49, R42, R20, R49 ;  /* 0x000000142a317223 */ /* 0x010fe40000000031 */
[----:B------:R-:W-:-:S02]  /*4720*/  FFMA R53, R20, R39, R53 ;  /* 0x0000002714357223 */ /* 0x000fc40000000035 */
[----:B-----5:R-:W-:Y:S02]  /*4730*/  FFMA R36, R42, R16, R36 ;  /* 0x000000102a247223 */ /* 0x020fe40000000024 */
[C---:B------:R-:W-:Y:S02]  /*4740*/  FFMA R61, R20.reuse, R26, R61 ;  /* 0x0000001a143d7223 */ /* 0x040fe4000000003d */
[C---:B------:R-:W-:Y:S02]  /*4750*/  FFMA R46, R20.reuse, R28, R46 ;  /* 0x0000001c142e7223 */ /* 0x040fe4000000002e */
[----:B------:R-:W-:Y:S02]  /*4760*/  FFMA R58, R20, R30, R58 ;  /* 0x0000001e143a7223 */ /* 0x000fe4000000003a */
[----:B-1----:R-:W-:Y:S02]  /*4770*/  FFMA R24, R42, R12, R24 ;  /* 0x0000000c2a187223 */ /* 0x002fe40000000018 */
[----:B------:R-:W-:-:S02]  /*4780*/  FFMA R50, R20, R32, R50 ;  /* 0x0000002014327223 */ /* 0x000fc40000000032 */
[----:B------:R-:W-:Y:S02]  /*4790*/  FFMA R48, R20, R38, R48 ;  /* 0x0000002614307223 */ /* 0x000fe40000000030 */
[-C--:B------:R-:W-:Y:S02]  /*47a0*/  FFMA R60, R39, R12.reuse, R60 ;  /* 0x0000000c273c7223 */ /* 0x080fe4000000003c */
[-C--:B------:R-:W-:Y:S02]  /*47b0*/  FFMA R42, R26, R12.reuse, R35 ;  /* 0x0000000c1a2a7223 */ /* 0x080fe40000000023 */
[-C--:B------:R-:W-:Y:S02]  /*47c0*/  FFMA R29, R28, R12.reuse, R29 ;  /* 0x0000000c1c1d7223 */ /* 0x080fe4000000001d */
[-C--:B------:R-:W-:Y:S02]  /*47d0*/  FFMA R33, R30, R12.reuse, R33 ;  /* 0x0000000c1e217223 */ /* 0x080fe40000000021 */
[----:B------:R-:W-:-:S02]  /*47e0*/  FFMA R7, R32, R12, R7 ;  /* 0x0000000c20077223 */ /* 0x000fc40000000007 */
[----:B------:R-:W-:Y:S02]  /*47f0*/  FFMA R41, R38, R12, R41 ;  /* 0x0000000c26297223 */ /* 0x000fe40000000029 */
[-C--:B------:R-:W-:Y:S02]  /*4800*/  FFMA R8, R8, R40.reuse, R69 ;  /* 0x0000002808087223 */ /* 0x080fe40000000045 */
[----:B------:R-:W-:Y:S02]  /*4810*/  FFMA R20, R20, R40, R65 ;  /* 0x0000002814147223 */ /* 0x000fe40000000041 */
[----:B------:R-:W-:Y:S02]  /*4820*/  FFMA R12, R40, R12, R25 ;  /* 0x0000000c280c7223 */ /* 0x000fe40000000019 */
[-C--:B------:R-:W-:Y:S01]  /*4830*/  FFMA R34, R39, R16.reuse, R34 ;  /* 0x0000001027227223 */ /* 0x080fe20000000022 */
[----:B------:R-:W0:Y:S01]  /*4840*/  LDS R25, [R6+0x1960] ;  /* 0x0019600006197984 */ /* 0x000e220000000800 */
[----:B------:R-:W-:-:S02]  /*4850*/  FFMA R26, R26, R16, R31 ;  /* 0x000000101a1a7223 */ /* 0x000fc4000000001f */
[-C--:B------:R-:W-:Y:S01]  /*4860*/  FFMA R28, R28, R16.reuse, R55 ;  /* 0x000000101c1c7223 */ /* 0x080fe20000000037 */
[----:B------:R-:W1:Y:S01]  /*4870*/  LDS R31, [R6+0x1980] ;  /* 0x00198000061f7984 */ /* 0x000e620000000800 */
[-C--:B------:R-:W-:Y:S02]  /*4880*/  FFMA R30, R30, R16.reuse, R37 ;  /* 0x000000101e1e7223 */ /* 0x080fe40000000025 */
[-C--:B------:R-:W-:Y:S02]  /*4890*/  FFMA R32, R32, R16.reuse, R45 ;  /* 0x0000001020207223 */ /* 0x080fe4000000002d */
[-C--:B------:R-:W-:Y:S02]  /*48a0*/  FFMA R38, R38, R16.reuse, R47 ;  /* 0x0000001026267223 */ /* 0x080fe4000000002f */
[----:B------:R-:W-:Y:S02]  /*48b0*/  FFMA R40, R40, R16, R27 ;  /* 0x0000001028287223 */ /* 0x000fe4000000001b */
[----:B------:R-:W2:Y:S01]  /*48c0*/  LDS R16, [R6+0x19a0] ;  /* 0x0019a00006107984 */ /* 0x000ea20000000800 */
[----:B------:R-:W-:-:S02]  /*48d0*/  FFMA R35, R66, R13, R24 ;  /* 0x0000000d42237223 */ /* 0x000fc40000000018 */
[----:B------:R-:W-:Y:S01]  /*48e0*/  FFMA R47, R64, R17, R34 ;  /* 0x00000011402f7223 */ /* 0x000fe20000000022 */
[----:B------:R-:W3:Y:S01]  /*48f0*/  LDS R24, [R6+0x19c0] ;  /* 0x0019c00006187984 */ /* 0x000ee20000000800 */
[----:B------:R-:W-:-:S03]  /*4900*/  FFMA R27, R66, R9, R44 ;  /* 0x00000009421b7223 */ /* 0x000fc6000000002c */
[----:B------:R-:W4:Y:S01]  /*4910*/  LDS R34, [R6+0x19e0] ;  /* 0x0019e00006227984 */ /* 0x000f220000000800 */
[----:B------:R-:W-:Y:S02]  /*4920*/  FFMA R37, R66, R17, R36 ;  /* 0x0000001142257223 */ /* 0x000fe40000000024 */
[----:B------:R-:W-:Y:S01]  /*4930*/  FFMA R59, R62, R13, R42 ;  /* 0x0000000d3e3b7223 */ /* 0x000fe2000000002a */
[----:B------:R-:W5:Y:S04]  /*4940*/  LDS R36, [R6+0x1a00] ;  /* 0x001a000006247984 */ /* 0x000f680000000800 */
[----:B------:R-:W-:Y:S04]  /*4950*/  LDS R42, [R6+0x1a60] ;  /* 0x001a6000062a7984 */ /* 0x000fe80000000800 */
[----:B------:R-:W-:Y:S01]  /*4960*/  LDS R44, [R6+0x1aa0] ;  /* 0x001aa000062c7984 */ /* 0x000fe20000000800 */
[----:B0-----:R-:W-:-:S02]  /*4970*/  FFMA R56, R25, R9, R56 ;  /* 0x0000000919387223 */ /* 0x001fc40000000038 */
[C---:B------:R-:W-:Y:S02]  /*4980*/  FFMA R46, R25.reuse, R21, R46 ;  /* 0x00000015192e7223 */ /* 0x040fe4000000002e */
[C---:B------:R-:W-:Y:S02]  /*4990*/  FFMA R29, R25.reuse, R13, R29 ;  /* 0x0000000d191d7223 */ /* 0x040fe4000000001d */
[----:B------:R-:W-:Y:S02]  /*49a0*/  FFMA R25, R25, R17, R28 ;  /* 0x0000001119197223 */ /* 0x000fe4000000001c */
[C---:B-1----:R-:W-:Y:S01]  /*49b0*/  FFMA R43, R31.reuse, R9, R43 ;  /* 0x000000091f2b7223 */ /* 0x042fe2000000002b */
[----:B------:R-:W-:Y:S01]  /*49c0*/  LDS R28, [R6+0x1a20] ;  /* 0x001a2000061c7984 */ /* 0x000fe20000000800 */
[----:B------:R-:W-:Y:S02]  /*49d0*/  FFMA R58, R31, R21, R58 ;  /* 0x000000151f3a7223 */ /* 0x000fe4000000003a */
[----:B--2---:R-:W-:-:S02]  /*49e0*/  FFMA R51, R16, R9, R51 ;  /* 0x0000000910337223 */ /* 0x004fc40000000033 */
[C---:B------:R-:W-:Y:S02]  /*49f0*/  FFMA R50, R16.reuse, R21, R50 ;  /* 0x0000001510327223 */ /* 0x040fe40000000032 */
[C---:B------:R-:W-:Y:S02]  /*4a00*/  FFMA R7, R16.reuse, R13, R7 ;  /* 0x0000000d10077223 */ /* 0x040fe40000000007 */
[----:B------:R-:W-:Y:S02]  /*4a10*/  FFMA R32, R16, R17, R32 ;  /* 0x0000001110207223 */ /* 0x000fe40000000020 */
[----:B------:R-:W0:Y:S01]  /*4a20*/  LDS R16, [R6+0x1a80] ;  /* 0x001a800006107984 */ /* 0x000e220000000800 */
[C---:B------:R-:W-:Y:S02]  /*4a30*/  FFMA R33, R31.reuse, R13, R33 ;  /* 0x0000000d1f217223 */ /* 0x040fe40000000021 */
[----:B------:R-:W-:Y:S02]  /*4a40*/  FFMA R30, R31, R17, R30 ;  /* 0x000000111f1e7223 */ /* 0x000fe4000000001e */
[----:B------:R-:W1:Y:S01]  /*4a50*/  LDS R31, [R6+0x1a40] ;  /* 0x001a4000061f7984 */ /* 0x000e620000000800 */
[----:B------:R-:W-:-:S02]  /*4a60*/  FFMA R49, R66, R21, R49 ;  /* 0x0000001542317223 */ /* 0x000fc40000000031 */
[C---:B------:R-:W-:Y:S02]  /*4a70*/  FFMA R39, R64.reuse, R9, R52 ;  /* 0x0000000940277223 */ /* 0x040fe40000000034 */
[C---:B------:R-:W-:Y:S02]  /*4a80*/  FFMA R53, R64.reuse, R21, R53 ;  /* 0x0000001540357223 */ /* 0x040fe40000000035 */
[----:B------:R-:W-:Y:S02]  /*4a90*/  FFMA R45, R64, R13, R60 ;  /* 0x0000000d402d7223 */ /* 0x000fe4000000003c */
[C---:B------:R-:W-:Y:S02]  /*4aa0*/  FFMA R55, R62.reuse, R9, R54 ;  /* 0x000000093e377223 */ /* 0x040fe40000000036 */
[C---:B------:R-:W-:Y:S02]  /*4ab0*/  FFMA R61, R62.reuse, R21, R61 ;  /* 0x000000153e3d7223 */ /* 0x040fe4000000003d */
[----:B------:R-:W-:-:S02]  /*4ac0*/  FFMA R26, R62, R17, R26 ;  /* 0x000000113e1a7223 */ /* 0x000fc4000000001a */
[C---:B---3--:R-:W-:Y:S02]  /*4ad0*/  FFMA R57, R24.reuse, R9, R57 ;  /* 0x0000000918397223 */ /* 0x048fe40000000039 */
[C---:B------:R-:W-:Y:S02]  /*4ae0*/  FFMA R48, R24.reuse, R21, R48 ;  /* 0x0000001518307223 */ /* 0x040fe40000000030 */
[C---:B------:R-:W-:Y:S02]  /*4af0*/  FFMA R41, R24.reuse, R13, R41 ;  /* 0x0000000d18297223 */ /* 0x040fe40000000029 */
[----:B------:R-:W-:Y:S02]  /*4b00*/  FFMA R38, R24, R17, R38 ;  /* 0x0000001118267223 */ /* 0x000fe40000000026 */
[C---:B----4-:R-:W-:Y:S02]  /*4b10*/  FFMA R9, R34.reuse, R9, R8 ;  /* 0x0000000922097223 */ /* 0x050fe40000000008 */
[C---:B------:R-:W-:Y:S01]  /*4b20*/  FFMA R21, R34.reuse, R21, R20 ;  /* 0x0000001522157223 */ /* 0x040fe20000000014 */
[----:B------:R-:W2:Y:S01]  /*4b30*/  LDS R8, [R6+0x1ac0] ;  /* 0x001ac00006087984 */ /* 0x000ea20000000800 */
[----:B------:R-:W-:-:S02]  /*4b40*/  FFMA R13, R34, R13, R12 ;  /* 0x0000000d220d7223 */ /* 0x000fc4000000000c */
[----:B------:R-:W-:Y:S02]  /*4b50*/  FFMA R17, R34, R17, R40 ;  /* 0x0000001122117223 */ /* 0x000fe40000000028 */
[----:B------:R-:W3:Y:S01]  /*4b60*/  LDS R34, [R6+0x1ae0] ;  /* 0x001ae00006227984 */ /* 0x000ee20000000800 */
[C---:B-----5:R-:W-:Y:S02]  /*4b70*/  FFMA R12, R36.reuse, R10, R27 ;  /* 0x0000000a240c7223 */ /* 0x060fe4000000001b */
[----:B------:R-:W-:Y:S01]  /*4b80*/  FFMA R20, R36, R22, R49 ;  /* 0x0000001624147223 */ /* 0x000fe20000000031 */
[----:B------:R-:W-:Y:S01]  /*4b90*/  LDS R27, [R6+0x1b00] ;  /* 0x001b0000061b7984 */ /* 0x000fe20000000800 */
[C---:B0-----:R-:W-:Y:S02]  /*4ba0*/  FFMA R43, R16.reuse, R10, R43 ;  /* 0x0000000a102b7223 */ /* 0x041fe4000000002b */
[C---:B------:R-:W-:Y:S02]  /*4bb0*/  FFMA R58, R16.reuse, R22, R58 ;  /* 0x00000016103a7223 */ /* 0x040fe4000000003a */
[----:B------:R-:W-:-:S02]  /*4bc0*/  FFMA R33, R16, R14, R33 ;  /* 0x0000000e10217223 */ /* 0x000fc40000000021 */
[----:B------:R-:W-:Y:S02]  /*4bd0*/  FFMA R30, R16, R18, R30 ;  /* 0x00000012101e7223 */ /* 0x000fe4000000001e */
[-C--:B------:R-:W-:Y:S02]  /*4be0*/  FFMA R24, R36, R14.reuse, R35 ;  /* 0x0000000e24187223 */ /* 0x080fe40000000023 */
[----:B------:R-:W-:Y:S01]  /*4bf0*/  FFMA R54, R28, R14, R45 ;  /* 0x0000000e1c367223 */ /* 0x000fe2000000002d */
[----:B------:R-:W0:Y:S01]  /*4c00*/  LDS R35, [R6+0x1b20] ;  /* 0x001b200006237984 */ /* 0x000e220000000800 */
[C---:B------:R-:W-:Y:S02]  /*4c10*/  FFMA R56, R42.reuse, R10, R56 ;  /* 0x0000000a2a387223 */ /* 0x040fe40000000038 */
[C---:B------:R-:W-:Y:S01]  /*4c20*/  FFMA R46, R42.reuse, R22, R46 ;  /* 0x000000162a2e7223 */ /* 0x040fe2000000002e */
[----:B------:R-:W4:Y:S01]  /*4c30*/  LDS R45, [R6+0x1bc0] ;  /* 0x001bc000062d7984 */ /* 0x000f220000000800 */
[----:B------:R-:W-:-:S02]  /*4c40*/  FFMA R29, R42, R14, R29 ;  /* 0x0000000e2a1d7223 */ /* 0x000fc4000000001d */
[C---:B------:R-:W-:Y:S02]  /*4c50*/  FFMA R16, R44.reuse, R10, R51 ;  /* 0x0000000a2c107223 */ /* 0x040fe40000000033 */
[C---:B------:R-:W-:Y:S02]  /*4c60*/  FFMA R50, R44.reuse, R22, R50 ;  /* 0x000000162c327223 */ /* 0x040fe40000000032 */
[----:B------:R-:W-:Y:S02]  /*4c70*/  FFMA R7, R44, R14, R7 ;  /* 0x0000000e2c077223 */ /* 0x000fe40000000007 */
[----:B------:R-:W-:Y:S02]  /*4c80*/  FFMA R36, R36, R18, R37 ;  /* 0x0000001224247223 */ /* 0x000fe40000000025 */
[-C--:B------:R-:W-:Y:S01]  /*4c90*/  FFMA R40, R28, R10.reuse, R39 ;  /* 0x0000000a1c287223 */ /* 0x080fe20000000027 */
[----:B------:R-:W5:Y:S01]  /*4ca0*/  LDS R37, [R6+0x1b80] ;  /* 0x001b800006257984 */ /* 0x000f620000000800 */
[----:B-1----:R-:W-:-:S02]  /*4cb0*/  FFMA R60, R31, R10, R55 ;  /* 0x0000000a1f3c7223 */ /* 0x002fc40000000037 */
[C---:B------:R-:W-:Y:S01]  /*4cc0*/  FFMA R61, R31.reuse, R22, R61 ;  /* 0x000000161f3d7223 */ /* 0x040fe2000000003d */
[----:B------:R-:W1:Y:S01]  /*4cd0*/  LDS R39, [R6+0x1ba0] ;  /* 0x001ba00006277984 */ /* 0x000e620000000800 */
[C---:B------:R-:W-:Y:S02]  /*4ce0*/  FFMA R59, R31.reuse, R14, R59 ;  /* 0x0000000e1f3b7223 */ /* 0x040fe4000000003b */
[-C--:B------:R-:W-:Y:S02]  /*4cf0*/  FFMA R26, R31, R18.reuse, R26 ;  /* 0x000000121f1a7223 */ /* 0x080fe4000000001a */
[-C--:B------:R-:W-:Y:S01]  /*4d00*/  FFMA R42, R42, R18.reuse, R25 ;  /* 0x000000122a2a7223 */ /* 0x080fe20000000019 */
[----:B------:R-:W1:Y:S01]  /*4d10*/  LDS R31, [R6+0x1b40] ;  /* 0x001b4000061f7984 */ /* 0x000e620000000800 */
[----:B------:R-:W-:-:S03]  /*4d20*/  FFMA R44, R44, R18, R32 ;  /* 0x000000122c2c7223 */ /* 0x000fc60000000020 */
[----:B------:R-:W1:Y:S04]  /*4d30*/  LDS R25, [R6+0x1b60] ;  /* 0x001b600006197984 */ /* 0x000e680000000800 */
[----:B------:R-:W1:Y:S01]  /*4d40*/  LDS R32, [R6+0x1be0] ;  /* 0x001be00006207984 */ /* 0x000e620000000800 */
[C---:B------:R-:W-:Y:S02]  /*4d50*/  FFMA R52, R28.reuse, R22, R53 ;  /* 0x000000161c347223 */ /* 0x040fe40000000035 */
[----:B------:R-:W-:Y:S02]  /*4d60*/  FFMA R28, R28, R18, R47 ;  /* 0x000000121c1c7223 */ /* 0x000fe4000000002f */
[C---:B--2---:R-:W-:Y:S02]  /*4d70*/  FFMA R57, R8.reuse, R10, R57 ;  /* 0x0000000a08397223 */ /* 0x044fe40000000039 */
[----:B------:R-:W-:-:S02]  /*4d80*/  FFMA R48, R8, R22, R48 ;  /* 0x0000001608307223 */ /* 0x000fc40000000030 */
[----:B---3--:R-:W-:Y:S02]  /*4d90*/  FFMA R9, R34, R10, R9 ;  /* 0x0000000a22097223 */ /* 0x008fe40000000009 */
[C---:B------:R-:W-:Y:S02]  /*4da0*/  FFMA R41, R8.reuse, R14, R41 ;  /* 0x0000000e08297223 */ /* 0x040fe40000000029 */
[----:B------:R-:W-:Y:S02]  /*4db0*/  FFMA R38, R8, R18, R38 ;  /* 0x0000001208267223 */ /* 0x000fe40000000026 */
[C---:B0-----:R-:W-:Y:S02]  /*4dc0*/  FFMA R51, R35.reuse, R11, R40 ;  /* 0x0000000b23337223 */ /* 0x041fe40000000028 */
[C---:B------:R-:W-:Y:S01]  /*4dd0*/  FFMA R53, R35.reuse, R23, R52 ;  /* 0x0000001723357223 */ /* 0x040fe20000000034 */
[----:B------:R-:W-:Y:S01]  /*4de0*/  LDS R40, [R6+0x1cc0] ;  /* 0x001cc00006287984 */ /* 0x000fe20000000800 */
[----:B------:R-:W-:-:S02]  /*4df0*/  FFMA R54, R35, R15, R54 ;  /* 0x0000000f23367223 */ /* 0x000fc40000000036 */
[----:B------:R-:W-:Y:S02]  /*4e00*/  FFMA R28, R35, R19, R28 ;  /* 0x00000013231c7223 */ /* 0x000fe4000000001c */
[-C--:B----4-:R-:W-:Y:S02]  /*4e10*/  FFMA R67, R45, R11.reuse, R57 ;  /* 0x0000000b2d437223 */ /* 0x090fe40000000039 */
[-C--:B------:R-:W-:Y:S02]  /*4e20*/  FFMA R47, R27, R11.reuse, R12 ;  /* 0x0000000b1b2f7223 */ /* 0x080fe4000000000c */
[-C--:B-----5:R-:W-:Y:S02]  /*4e30*/  FFMA R43, R37, R11.reuse, R43 ;  /* 0x0000000b252b7223 */ /* 0x0a0fe4000000002b */
[----:B-1----:R-:W-:Y:S02]  /*4e40*/  FFMA R65, R39, R11, R16 ;  /* 0x0000000b27417223 */ /* 0x002fe40000000010 */
[----:B------:R-:W-:-:S02]  /*4e50*/  FFMA R57, R45, R23, R48 ;  /* 0x000000172d397223 */ /* 0x000fc40000000030 */
[-C--:B------:R-:W-:Y:S01]  /*4e60*/  FFMA R35, R31, R11.reuse, R60 ;  /* 0x0000000b1f237223 */ /* 0x080fe2000000003c */
[----:B------:R-:W-:Y:S01]  /*4e70*/  LDS R48, [R6+0x1c00] ;  /* 0x001c000006307984 */ /* 0x000fe20000000800 */
[----:B------:R-:W-:Y:S02]  /*4e80*/  FFMA R13, R34, R14, R13 ;  /* 0x0000000e220d7223 */ /* 0x000fe4000000000d */
[----:B------:R-:W-:Y:S01]  /*4e90*/  FFMA R56, R25, R11, R56 ;  /* 0x0000000b19387223 */ /* 0x000fe20000000038 */
[----:B------:R-:W-:Y:S01]  /*4ea0*/  LDS R14, [R6+0x1c40] ;  /* 0x001c4000060e7984 */ /* 0x000fe20000000800 */
[C---:B------:R-:W-:Y:S02]  /*4eb0*/  FFMA R58, R37.reuse, R23, R58 ;  /* 0x00000017253a7223 */ /* 0x040fe4000000003a */
[----:B------:R-:W-:Y:S02]  /*4ec0*/  FFMA R69, R32, R11, R9 ;  /* 0x0000000b20457223 */ /* 0x000fe40000000009 */
[----:B------:R-:W-:Y:S01]  /*4ed0*/  FFMA R33, R37, R15, R33 ;  /* 0x0000000f25217223 */ /* 0x000fe20000000021 */
[----:B------:R-:W0:Y:S01]  /*4ee0*/  LDS.128 R8, [R5+0x2070] ;  /* 0x0020700005087984 */ /* 0x000e220000000c00 */
[----:B------:R-:W-:-:S02]  /*4ef0*/  FFMA R61, R31, R23, R61 ;  /* 0x000000171f3d7223 */ /* 0x000fc4000000003d */
[----:B------:R-:W-:Y:S02]  /*4f00*/  FFMA R59, R31, R15, R59 ;  /* 0x0000000f1f3b7223 */ /* 0x000fe4000000003b */
[----:B------:R-:W-:Y:S02]  /*4f10*/  FFMA R37, R37, R19, R30 ;  /* 0x0000001325257223 */ /* 0x000fe4000000001e */
[C---:B------:R-:W-:Y:S01]  /*4f20*/  FFMA R50, R39.reuse, R23, R50 ;  /* 0x0000001727327223 */ /* 0x040fe20000000032 */
[----:B------:R-:W1:Y:S01]  /*4f30*/  LDS R30, [R6+0x1c60] ;  /* 0x001c6000061e7984 */ /* 0x000e620000000800 */
[-C--:B------:R-:W-:Y:S02]  /*4f40*/  FFMA R7, R39, R15.reuse, R7 ;  /* 0x0000000f27077223 */ /* 0x080fe40000000007 */
[----:B------:R-:W-:Y:S02]  /*4f50*/  FFMA R41, R45, R15, R41 ;  /* 0x0000000f2d297223 */ /* 0x000fe40000000029 */
[----:B------:R-:W-:-:S02]  /*4f60*/  FFMA R21, R34, R22, R21 ;  /* 0x0000001622157223 */ /* 0x000fc40000000015 */
[----:B------:R-:W-:Y:S02]  /*4f70*/  FFMA R17, R34, R18, R17 ;  /* 0x0000001222117223 */ /* 0x000fe40000000011 */
[C---:B------:R-:W-:Y:S01]  /*4f80*/  FFMA R49, R27.reuse, R23, R20 ;  /* 0x000000171b317223 */ /* 0x040fe20000000014 */
[----:B------:R-:W2:Y:S01]  /*4f90*/  LDS R34, [R6+0x1c80] ;  /* 0x001c800006227984 */ /* 0x000ea20000000800 */
[C---:B------:R-:W-:Y:S02]  /*4fa0*/  FFMA R12, R27.reuse, R15, R24 ;  /* 0x0000000f1b0c7223 */ /* 0x040fe40000000018 */
[-C--:B------:R-:W-:Y:S02]  /*4fb0*/  FFMA R36, R27, R19.reuse, R36 ;  /* 0x000000131b247223 */ /* 0x080fe40000000024 */
[----:B------:R-:W-:Y:S02]  /*4fc0*/  FFMA R31, R31, R19, R26 ;  /* 0x000000131f1f7223 */ /* 0x000fe4000000001a */
[----:B------:R-:W-:-:S02]  /*4fd0*/  FFMA R46, R25, R23, R46 ;  /* 0x00000017192e7223 */ /* 0x000fc4000000002e */
[C---:B------:R-:W-:Y:S02]  /*4fe0*/  FFMA R29, R25.reuse, R15, R29 ;  /* 0x0000000f191d7223 */ /* 0x040fe4000000001d */
[-C--:B------:R-:W-:Y:S02]  /*4ff0*/  FFMA R55, R25, R19.reuse, R42 ;  /* 0x0000001319377223 */ /* 0x080fe4000000002a */
[-C--:B------:R-:W-:Y:S01]  /*5000*/  FFMA R39, R39, R19.reuse, R44 ;  /* 0x0000001327277223 */ /* 0x080fe2000000002c */
[----:B------:R-:W3:Y:S01]  /*5010*/  LDS R42, [R6+0x1ce0] ;  /* 0x001ce000062a7984 */ /* 0x000ee20000000800 */
[----:B------:R-:W-:-:S03]  /*5020*/  FFMA R45, R45, R19, R38 ;  /* 0x000000132d2d7223 */ /* 0x000fc60000000026 */
[----:B------:R-:W4:Y:S04]  /*5030*/  LDS R44, [R6+0x1c20] ;  /* 0x001c2000062c7984 */ /* 0x000f280000000800 */
[----:B------:R-:W5:Y:S04]  /*5040*/  LDS R38, [R6+0x1ca0] ;  /* 0x001ca00006267984 */ /* 0x000f680000000800 */
[----:B------:R-:W5:Y:S01]  /*5050*/  LDS.128 R24, [R5+0x3070] ;  /* 0x0030700005187984 */ /* 0x000f620000000c00 */
[----:B------:R-:W-:Y:S02]  /*5060*/  FFMA R21, R32, R23, R21 ;  /* 0x0000001720157223 */ /* 0x000fe40000000015 */
[----:B0-----:R-:W-:-:S02]  /*5070*/  FFMA R63, R8, R48, R47 ;  /* 0x00000030083f7223 */ /* 0x001fc4000000002f */
[----:B------:R-:W-:Y:S02]  /*5080*/  FFMA R13, R32, R15, R13 ;  /* 0x0000000f200d7223 */ /* 0x000fe4000000000d */
[----:B------:R-:W-:Y:S02]  /*5090*/  FFMA R47, R8, R14, R35 ;  /* 0x0000000e082f7223 */ /* 0x000fe40000000023 */
[----:B------:R-:W-:Y:S02]  /*50a0*/  FFMA R15, R32, R19, R17 ;  /* 0x00000013200f7223 */ /* 0x000fe40000000011 */
[C---:B-1----:R-:W-:Y:S01]  /*50b0*/  FFMA R35, R8.reuse, R30, R56 ;  /* 0x0000001e08237223 */ /* 0x042fe20000000038 */
[----:B------:R-:W0:Y:S01]  /*50c0*/  LDS.128 R16, [R5+0x20f0] ;  /* 0x0020f00005107984 */ /* 0x000e220000000c00 */
[C---:B------:R-:W-:Y:S02]  /*50d0*/  FFMA R52, R8.reuse, R40, R67 ;  /* 0x0000002808347223 */ /* 0x040fe40000000043 */
[C---:B--2---:R-:W-:Y:S01]  /*50e0*/  FFMA R60, R8.reuse, R34, R43 ;  /* 0x00000022083c7223 */ /* 0x044fe2000000002b */
[----:B------:R-:W-:Y:S01]  /*50f0*/  LDS R67, [R6+0x1e00] ;  /* 0x001e000006437984 */ /* 0x000fe20000000800 */
[----:B---3--:R-:W-:-:S03]  /*5100*/  FFMA R32, R8, R42, R69 ;  /* 0x0000002a08207223 */ /* 0x008fc60000000045 */
[----:B------:R-:W-:Y:S01]  /*5110*/  LDS R69, [R6+0x1de0] ;  /* 0x001de00006457984 */ /* 0x000fe20000000800 */
[----:B----4-:R-:W-:-:S03]  /*5120*/  FFMA R62, R8, R44, R51 ;  /* 0x0000002c083e7223 */ /* 0x010fc60000000033 */
[----:B------:R-:W-:Y:S01]  /*5130*/  LDS R51, [R6+0x1d40] ;  /* 0x001d400006337984 */ /* 0x000fe20000000800 */
[----:B-----5:R-:W-:Y:S02]  /*5140*/  FFMA R56, R8, R38, R65 ;  /* 0x0000002608387223 */ /* 0x020fe40000000041 */
[----:B------:R-:W-:Y:S02]  /*5150*/  FFMA R66, R24, R30, R46 ;  /* 0x0000001e18427223 */ /* 0x000fe4000000002e */
[----:B------:R-:W-:Y:S02]  /*5160*/  FFMA R49, R48, R24, R49 ;  /* 0x0000001830317223 */ /* 0x000fe40000000031 */
[C---:B------:R-:W-:Y:S02]  /*5170*/  FFMA R53, R24.reuse, R44, R53 ;  /* 0x0000002c18357223 */ /* 0x040fe40000000035 */
[C---:B------:R-:W-:Y:S02]  /*5180*/  FFMA R68, R24.reuse, R14, R61 ;  /* 0x0000000e18447223 */ /* 0x040fe4000000003d */
[C---:B------:R-:W-:Y:S01]  /*5190*/  FFMA R58, R24.reuse, R34, R58 ;  /* 0x00000022183a7223 */ /* 0x040fe2000000003a */
[----:B------:R-:W-:Y:S01]  /*51a0*/  LDS R61, [R6+0x1d00] ;  /* 0x001d0000063d7984 */ /* 0x000fe20000000800 */
[----:B------:R-:W-:-:S02]  /*51b0*/  FFMA R8, R24, R38, R50 ;  /* 0x0000002618087223 */ /* 0x000fc40000000032 */
[C---:B------:R-:W-:Y:S02]  /*51c0*/  FFMA R46, R24.reuse, R40, R57 ;  /* 0x00000028182e7223 */ /* 0x040fe40000000039 */
[----:B------:R-:W-:Y:S01]  /*51d0*/  FFMA R24, R24, R42, R21 ;  /* 0x0000002a18187223 */ /* 0x000fe20000000015 */
[----:B------:R-:W-:Y:S04]  /*51e0*/  LDS R57, [R6+0x1da0] ;  /* 0x001da00006397984 */ /* 0x000fe80000000800 */
[----:B------:R-:W1:Y:S01]  /*51f0*/  LDS.128 R20, [R5+0x30f0] ;  /* 0x0030f00005147984 */ /* 0x000e620000000c00 */
[-C--:B0-----:R-:W-:Y:S02]  /*5200*/  FFMA R65, R48, R16.reuse, R12 ;  /* 0x0000001030417223 */ /* 0x081fe4000000000c */
[----:B------:R-:W-:-:S02]  /*5210*/  FFMA R43, R44, R16, R54 ;  /* 0x000000102c2b7223 */ /* 0x000fc40000000036 */
[-C--:B------:R-:W-:Y:S02]  /*5220*/  FFMA R50, R14, R16.reuse, R59 ;  /* 0x000000100e327223 */ /* 0x080fe4000000003b */
[-C--:B------:R-:W-:Y:S02]  /*5230*/  FFMA R29, R30, R16.reuse, R29 ;  /* 0x000000101e1d7223 */ /* 0x080fe4000000001d */
[-C--:B------:R-:W-:Y:S02]  /*5240*/  FFMA R12, R34, R16.reuse, R33 ;  /* 0x00000010220c7223 */ /* 0x080fe40000000021 */
[-C--:B------:R-:W-:Y:S01]  /*5250*/  FFMA R64, R38, R16.reuse, R7 ;  /* 0x0000001026407223 */ /* 0x080fe20000000007 */
[----:B------:R-:W-:Y:S01]  /*5260*/  LDS R33, [R6+0x1d80] ;  /* 0x001d800006217984 */ /* 0x000fe20000000800 */
[-C--:B------:R-:W-:Y:S02]  /*5270*/  FFMA R41, R40, R16.reuse, R41 ;  /* 0x0000001028297223 */ /* 0x080fe40000000029 */
[----:B------:R-:W-:Y:S01]  /*5280*/  FFMA R54, R42, R16, R13 ;  /* 0x000000102a367223 */ /* 0x000fe2000000000d */
[----:B------:R-:W-:Y:S01]  /*5290*/  LDS R7, [R6+0x1dc0] ;  /* 0x001dc00006077984 */ /* 0x000fe20000000800 */
[----:B-1----:R-:W-:-:S02]  /*52a0*/  FFMA R14, R14, R20, R31 ;  /* 0x000000140e0e7223 */ /* 0x002fc4000000001f */
[-C--:B------:R-:W-:Y:S02]  /*52b0*/  FFMA R16, R30, R20.reuse, R55 ;  /* 0x000000141e107223 */ /* 0x080fe40000000037 */
[-C--:B------:R-:W-:Y:S01]  /*52c0*/  FFMA R31, R34, R20.reuse, R37 ;  /* 0x00000014221f7223 */ /* 0x080fe20000000025 */
[----:B------:R-:W0:Y:S04]  /*52d0*/  LDS R30, [R6+0x1d20] ;  /* 0x001d2000061e7984 */ /* 0x000e280000000800 */
[----:B------:R-:W1:Y:S01]  /*52e0*/  LDS R37, [R6+0x1d60] ;  /* 0x001d600006257984 */ /* 0x000e620000000800 */
[-C--:B------:R-:W-:Y:S02]  /*52f0*/  FFMA R59, R48, R20.reuse, R36 ;  /* 0x00000014303b7223 */ /* 0x080fe40000000024 */
[----:B------:R-:W-:Y:S01]  /*5300*/  FFMA R28, R44, R20, R28 ;  /* 0x000000142c1c7223 */ /* 0x000fe2000000001c */
[----:B------:R-:W-:Y:S01]  /*5310*/  LDS R55, [R6+0x1e80] ;  /* 0x001e800006377984 */ /* 0x000fe20000000800 */
[----:B------:R-:W-:-:S02]  /*5320*/  FFMA R36, R61, R9, R63 ;  /* 0x000000093d247223 */ /* 0x000fc4000000003f */
[C---:B------:R-:W-:Y:S02]  /*5330*/  FFMA R44, R61.reuse, R25, R49 ;  /* 0x000000193d2c7223 */ /* 0x040fe40000000031 */
[C---:B------:R-:W-:Y:S01]  /*5340*/  FFMA R65, R61.reuse, R17, R65 ;  /* 0x000000113d417223 */ /* 0x040fe20000000041 */
[----:B------:R-:W-:Y:S01]  /*5350*/  LDS R49, [R6+0x1ec0] ;  /* 0x001ec00006317984 */ /* 0x000fe20000000800 */
[----:B------:R-:W-:Y:S02]  /*5360*/  FFMA R63, R61, R21, R59 ;  /* 0x000000153d3f7223 */ /* 0x000fe4000000003b */
[-C--:B------:R-:W-:Y:S02]  /*5370*/  FFMA R13, R38, R20.reuse, R39 ;  /* 0x00000014260d7223 */ /* 0x080fe40000000027 */
[-C--:B------:R-:W-:Y:S01]  /*5380*/  FFMA R5, R40, R20.reuse, R45 ;  /* 0x0000001428057223 */ /* 0x080fe2000000002d */
[----:B------:R-:W-:Y:S01]  /*5390*/  LDS R39, [R6+0x1e40] ;  /* 0x001e400006277984 */ /* 0x000fe20000000800 */
[----:B------:R-:W-:-:S02]  /*53a0*/  FFMA R48, R42, R20, R15 ;  /* 0x000000142a307223 */ /* 0x000fc4000000000f */
[C---:B------:R-:W-:Y:S01]  /*53b0*/  FFMA R15, R51.reuse, R17, R50 ;  /* 0x00000011330f7223 */ /* 0x040fe20000000032 */
[----:B------:R-:W2:Y:S01]  /*53c0*/  LDS R45, [R6+0x1e60] ;  /* 0x001e6000062d7984 */ /* 0x000ea20000000800 */
[C---:B------:R-:W-:Y:S02]  /*53d0*/  FFMA R34, R51.reuse, R25, R68 ;  /* 0x0000001933227223 */ /* 0x040fe40000000044 */
[-C--:B------:R-:W-:Y:S02]  /*53e0*/  FFMA R50, R51, R21.reuse, R14 ;  /* 0x0000001533327223 */ /* 0x080fe4000000000e */
[C---:B0-----:R-:W-:Y:S02]  /*53f0*/  FFMA R61, R30.reuse, R21, R28 ;  /* 0x000000151e3d7223 */ /* 0x041fe4000000001c */
[C---:B------:R-:W-:Y:S02]  /*5400*/  FFMA R62, R30.reuse, R9, R62 ;  /* 0x000000091e3e7223 */ /* 0x040fe4000000003e */
[----:B------:R-:W-:-:S02]  /*5410*/  FFMA R42, R30, R25, R53 ;  /* 0x000000191e2a7223 */ /* 0x000fc40000000035 */
[----:B------:R-:W-:Y:S02]  /*5420*/  FFMA R38, R30, R17, R43 ;  /* 0x000000111e267223 */ /* 0x000fe4000000002b */
[C---:B-1----:R-:W-:Y:S02]  /*5430*/  FFMA R28, R37.reuse, R9, R35 ;  /* 0x00000009251c7223 */ /* 0x042fe40000000023 */
[C---:B------:R-:W-:Y:S02]  /*5440*/  FFMA R20, R37.reuse, R25, R66 ;  /* 0x0000001925147223 */ /* 0x040fe40000000042 */
[C---:B------:R-:W-:Y:S02]  /*5450*/  FFMA R29, R37.reuse, R17, R29 ;  /* 0x00000011251d7223 */ /* 0x040fe4000000001d */
[----:B------:R-:W-:Y:S02]  /*5460*/  FFMA R16, R37, R21, R16 ;  /* 0x0000001525107223 */ /* 0x000fe40000000010 */
[----:B------:R-:W-:Y:S01]  /*5470*/  FFMA R30, R51, R9, R47 ;  /* 0x00000009331e7223 */ /* 0x000fe2000000002f */
[----:B------:R-:W0:Y:S04]  /*5480*/  LDS R37, [R6+0x1e20] ;  /* 0x001e200006257984 */ /* 0x000e280000000800 */
[----:B------:R-:W1:Y:S01]  /*5490*/  LDS R51, [R6+0x1ea0] ;  /* 0x001ea00006337984 */ /* 0x000e620000000800 */
[----:B------:R-:W-:-:S02]  /*54a0*/  FFMA R14, R33, R17, R12 ;  /* 0x00000011210e7223 */ /* 0x000fc4000000000c */
[C---:B------:R-:W-:Y:S02]  /*54b0*/  FFMA R59, R57.reuse, R25, R8 ;  /* 0x00000019393b7223 */ /* 0x040fe40000000008 */
[C---:B------:R-:W-:Y:S02]  /*54c0*/  FFMA R12, R57.reuse, R9, R56 ;  /* 0x00000009390c7223 */ /* 0x040fe40000000038 */
[C---:B------:R-:W-:Y:S02]  /*54d0*/  FFMA R8, R57.reuse, R17, R64 ;  /* 0x0000001139087223 */ /* 0x040fe40000000040 */
[----:B------:R-:W-:Y:S02]  /*54e0*/  FFMA R57, R57, R21, R13 ;  /* 0x0000001539397223 */ /* 0x000fe4000000000d */
[C---:B------:R-:W-:Y:S02]  /*54f0*/  FFMA R40, R33.reuse, R9, R60 ;  /* 0x0000000921287223 */ /* 0x040fe4000000003c */
[----:B------:R-:W-:-:S02]  /*5500*/  FFMA R58, R33, R25, R58 ;  /* 0x00000019213a7223 */ /* 0x000fc4000000003a */
[----:B------:R-:W-:Y:S02]  /*5510*/  FFMA R31, R33, R21, R31 ;  /* 0x00000015211f7223 */ /* 0x000fe4000000001f */
[C---:B------:R-:W-:Y:S01]  /*5520*/  FFMA R13, R7.reuse, R9, R52 ;  /* 0x00000009070d7223 */ /* 0x040fe20000000034 */
[----:B------:R-:W3:Y:S01]  /*5530*/  LDS R33, [R6+0x1ee0] ;  /* 0x001ee00006217984 */ /* 0x000ee20000000800 */
[C---:B------:R-:W-:Y:S02]  /*5540*/  FFMA R53, R7.reuse, R25, R46 ;  /* 0x0000001907357223 */ /* 0x040fe4000000002e */
[C---:B------:R-:W-:Y:S02]  /*5550*/  FFMA R47, R7.reuse, R17, R41 ;  /* 0x00000011072f7223 */ /* 0x040fe40000000029 */
[----:B------:R-:W-:Y:S02]  /*5560*/  FFMA R35, R7, R21, R5 ;  /* 0x0000001507237223 */ /* 0x000fe40000000005 */
[----:B------:R-:W-:-:S02]  /*5570*/  FFMA R7, R69, R25, R24 ;  /* 0x0000001945077223 */ /* 0x000fc40000000018 */
[C---:B------:R-:W-:Y:S02]  /*5580*/  FFMA R5, R69.reuse, R9, R32 ;  /* 0x0000000945057223 */ /* 0x040fe40000000020 */
[----:B------:R-:W-:Y:S02]  /*5590*/  FFMA R43, R69, R17, R54 ;  /* 0x00000011452b7223 */ /* 0x000fe40000000036 */
[C---:B--2---:R-:W-:Y:S02]  /*55a0*/  FFMA R28, R45.reuse, R10, R28 ;  /* 0x0000000a2d1c7223 */ /* 0x044fe4000000001c */
[C---:B------:R-:W-:Y:S02]  /*55b0*/  FFMA R24, R45.reuse, R26, R20 ;  /* 0x0000001a2d187223 */ /* 0x040fe40000000014 */
[----:B------:R-:W-:Y:S01]  /*55c0*/  FFMA R29, R45, R18, R29 ;  /* 0x000000122d1d7223 */ /* 0x000fe2000000001d */
[----:B------:R-:W-:Y:S01]  /*55d0*/  LDS R20, [R6+0x1f80] ;  /* 0x001f800006147984 */ /* 0x000fe20000000800 */
[----:B------:R-:W-:-:S02]  /*55e0*/  FFMA R21, R69, R21, R48 ;  /* 0x0000001545157223 */ /* 0x000fc40000000030 */
[-C--:B------:R-:W-:Y:S01]  /*55f0*/  FFMA R54, R67, R26.reuse, R44 ;  /* 0x0000001a43367223 */ /* 0x080fe2000000002c */
[----:B------:R-:W2:Y:S01]  /*5600*/  LDS R48, [R6+0x1f00] ;  /* 0x001f000006307984 */ /* 0x000ea20000000800 */
[-C--:B0-----:R-:W-:Y:S02]  /*5610*/  FFMA R32, R37, R26.reuse, R42 ;  /* 0x0000001a25207223 */ /* 0x081fe4000000002a */
[----:B------:R-:W-:Y:S01]  /*5620*/  FFMA R52, R39, R26, R34 ;  /* 0x0000001a27347223 */ /* 0x000fe20000000022 */
[----:B------:R-:W0:Y:S01]  /*5630*/  LDS R44, [R6+0x1f20] ;  /* 0x001f2000062c7984 */ /* 0x000e220000000800 */
[----:B------:R-:W-:Y:S02]  /*5640*/  FFMA R45, R45, R22, R16 ;  /* 0x000000162d2d7223 */ /* 0x000fe40000000010 */
[----:B------:R-:W-:Y:S01]  /*5650*/  FFMA R9, R55, R18, R14 ;  /* 0x0000001237097223 */ /* 0x000fe2000000000e */
[----:B------:R-:W4:Y:S01]  /*5660*/  LDS R42, [R6+0x1f40] ;  /* 0x001f4000062a7984 */ /* 0x000f220000000800 */
[----:B-1----:R-:W-:-:S03]  /*5670*/  FFMA R25, R51, R10, R12 ;  /* 0x0000000a33197223 */ /* 0x002fc6000000000c */
[----:B------:R-:W1:Y:S04]  /*5680*/  LDS R34, [R6+0x1f60] ;  /* 0x001f600006227984 */ /* 0x000e680000000800 */
[----:B------:R-:W5:Y:S04]  /*5690*/  LDS R16, [R6+0x1fa0] ;  /* 0x001fa00006107984 */ /* 0x000f680000000800 */
[----:B------:R-:W0:Y:S04]  /*56a0*/  LDS R14, [R6+0x1fc0] ;  /* 0x001fc000060e7984 */ /* 0x000e280000000800 */
[----:B------:R-:W0:Y:S01]  /*56b0*/  LDS R12, [R6+0x1fe0] ;  /* 0x001fe000060c7984 */ /* 0x000e220000000800 */
[----:B------:R-:W-:-:S04]  /*56c0*/  UIADD3 UR4, UR4, 0x1, URZ ;  /* 0x0000000104047890 */ /* 0x000fc8000fffe03f */
[----:B------:R-:W-:-:S06]  /*56d0*/  UISETP.GE.U32.AND UP0, UPT, UR4, 0x4, UPT ;  /* 0x000000040400788c */ /* 0x000fcc000bf06070 */
[----:B------:R-:W-:Y:S01]  /*56e0*/  PLOP3.LUT P0, PT, PT, PT, UP0, 0x80, 0x0 ;  /* 0x000000000000781c */ /* 0x000fe20003f0f008 */
[C---:B------:R-:W-:Y:S02]  /*56f0*/  FFMA R17, R37.reuse, R10, R62 ;  /* 0x0000000a25117223 */ /* 0x040fe4000000003e */
[----:B------:R-:W-:Y:S02]  /*5700*/  FFMA R38, R37, R18, R38 ;  /* 0x0000001225267223 */ /* 0x000fe40000000026 */
[C---:B------:R-:W-:Y:S02]  /*5710*/  FFMA R30, R39.reuse, R10, R30 ;  /* 0x0000000a271e7223 */ /* 0x040fe4000000001e */
[----:B------:R-:W-:Y:S02]  /*5720*/  FFMA R15, R39, R18, R15 ;  /* 0x00000012270f7223 */ /* 0x000fe4000000000f */
[-C--:B------:R-:W-:Y:S02]  /*5730*/  FFMA R58, R55, R26.reuse, R58 ;  /* 0x0000001a373a7223 */ /* 0x080fe4000000003a */
[----:B------:R-:W-:-:S02]  /*5740*/  FFMA R59, R51, R26, R59 ;  /* 0x0000001a333b7223 */ /* 0x000fc4000000003b */
[----:B------:R-:W-:Y:S02]  /*5750*/  FFMA R53, R49, R26, R53 ;  /* 0x0000001a31357223 */ /* 0x000fe40000000035 */
[C---:B------:R-:W-:Y:S02]  /*5760*/  FFMA R36, R67.reuse, R10, R36 ;  /* 0x0000000a43247223 */ /* 0x040fe40000000024 */
[C---:B------:R-:W-:Y:S02]  /*5770*/  FFMA R46, R67.reuse, R18, R65 ;  /* 0x00000012432e7223 */ /* 0x040fe40000000041 */
[-C--:B------:R-:W-:Y:S02]  /*5780*/  FFMA R41, R67, R22.reuse, R63 ;  /* 0x0000001643297223 */ /* 0x080fe4000000003f */
[-C--:B------:R-:W-:Y:S02]  /*5790*/  FFMA R37, R37, R22.reuse, R61 ;  /* 0x0000001625257223 */ /* 0x080fe4000000003d */
        /* <DEDUP_REMOVED lines=8> */
[C---:B---3--:R-:W-:Y:S02]  /*5820*/  FFMA R7, R33.reuse, R26, R7 ;  /* 0x0000001a21077223 */ /* 0x048fe40000000007 */
[C---:B------:R-:W-:Y:S02]  /*5830*/  FFMA R5, R33.reuse, R10, R5 ;  /* 0x0000000a21057223 */ /* 0x040fe40000000005 */
[C---:B------:R-:W-:Y:S02]  /*5840*/  FFMA R18, R33.reuse, R18, R43 ;  /* 0x0000001221127223 */ /* 0x040fe4000000002b */
[----:B------:R-:W-:Y:S02]  /*5850*/  FFMA R22, R33, R22, R21 ;  /* 0x0000001621167223 */ /* 0x000fe40000000015 */
[----:B--2---:R-:W-:-:S02]  /*5860*/  FFMA R54, R48, R27, R54 ;  /* 0x0000001b30367223 */ /* 0x004fc40000000036 */
[-C--:B0-----:R-:W-:Y:S02]  /*5870*/  FFMA R32, R44, R27.reuse, R32 ;  /* 0x0000001b2c207223 */ /* 0x081fe40000000020 */
[-C--:B----4-:R-:W-:Y:S02]  /*5880*/  FFMA R52, R42, R27.reuse, R52 ;  /* 0x0000001b2a347223 */ /* 0x090fe40000000034 */
[-C--:B-1----:R-:W-:Y:S02]  /*5890*/  FFMA R24, R34, R27.reuse, R24 ;  /* 0x0000001b22187223 */ /* 0x082fe40000000018 */
[-C--:B------:R-:W-:Y:S02]  /*58a0*/  FFMA R58, R20, R27.reuse, R58 ;  /* 0x0000001b143a7223 */ /* 0x080fe4000000003a */
[-C--:B-----5:R-:W-:Y:S02]  /*58b0*/  FFMA R59, R16, R27.reuse, R59 ;  /* 0x0000001b103b7223 */ /* 0x0a0fe4000000003b */
[----:B------:R-:W-:-:S02]  /*58c0*/  FFMA R53, R14, R27, R53 ;  /* 0x0000001b0e357223 */ /* 0x000fc40000000035 */
[C---:B------:R-:W-:Y:S02]  /*58d0*/  FFMA R36, R48.reuse, R11, R36 ;  /* 0x0000000b30247223 */ /* 0x040fe40000000024 */
[C---:B------:R-:W-:Y:S02]  /*58e0*/  FFMA R46, R48.reuse, R19, R46 ;  /* 0x00000013302e7223 */ /* 0x040fe4000000002e */
[----:B------:R-:W-:Y:S02]  /*58f0*/  FFMA R41, R48, R23, R41 ;  /* 0x0000001730297223 */ /* 0x000fe40000000029 */
[-C--:B------:R-:W-:Y:S02]  /*5900*/  FFMA R26, R44, R11.reuse, R17 ;  /* 0x0000000b2c1a7223 */ /* 0x080fe40000000011 */
[-C--:B------:R-:W-:Y:S02]  /*5910*/  FFMA R30, R42, R11.reuse, R30 ;  /* 0x0000000b2a1e7223 */ /* 0x080fe4000000001e */
[----:B------:R-:W-:-:S02]  /*5920*/  FFMA R28, R34, R11, R28 ;  /* 0x0000000b221c7223 */ /* 0x000fc4000000001c */
[-C--:B------:R-:W-:Y:S02]  /*5930*/  FFMA R40, R20, R11.reuse, R40 ;  /* 0x0000000b14287223 */ /* 0x080fe40000000028 */
[-C--:B------:R-:W-:Y:S02]  /*5940*/  FFMA R25, R16, R11.reuse, R25 ;  /* 0x0000000b10197223 */ /* 0x080fe40000000019 */
[----:B------:R-:W-:Y:S02]  /*5950*/  FFMA R60, R14, R11, R13 ;  /* 0x0000000b0e3c7223 */ /* 0x000fe4000000000d */
        /* <DEDUP_REMOVED lines=15> */
[----:B------:R-:W-:Y:S01]  /*5a50*/  FFMA R7, R12, R23, R22 ;  /* 0x000000170c077223 */ /* 0x000fe20000000016 */
[----:B------:R-:W-:Y:S01]  /*5a60*/  @P0 CALL.REL.NOINC `(.L_x_0) ;  /* 0x0000001000000944 */ /* 0x000fe20003c00000 */
[----:B------:R-:W-:Y:S05]  /*5a70*/  BRA `(.L_x_1) ;  /* 0xffffa88000007947 */ /* 0x000fea000383ffff */
.L_x_0:
[----:B------:R-:W-:Y:S02]  /*5a80*/  SHF.R.S32.HI R5, RZ, 0x3, R0 ;  /* 0x00000003ff057819 */ /* 0x000fe40000011400 */
[----:B------:R-:W-:Y:S02]  /*5a90*/  MOV R0, UR10 ;  /* 0x0000000a00007c02 */ /* 0x000fe40008000f00 */
[----:B------:R-:W-:Y:S01]  /*5aa0*/  FMNMX R13, RZ, R54, !PT ;  /* 0x00000036ff0d7209 */ /* 0x000fe20007800000 */
[----:B------:R-:W-:Y:S01]  /*5ab0*/  IMAD R5, R5, 0x1880, R2 ;  /* 0x0000188005057824 */ /* 0x000fe200078e0202 */
[----:B------:R-:W-:Y:S02]  /*5ac0*/  MOV R2, UR5 ;  /* 0x0000000500027c02 */ /* 0x000fe40008000f00 */
[----:B------:R-:W-:Y:S01]  /*5ad0*/  FMNMX R15, RZ, R26, !PT ;  /* 0x0000001aff0f7209 */ /* 0x000fe20007800000 */
[----:B------:R-:W-:Y:S01]  /*5ae0*/  IMAD R5, R0, 0x31000, R5 ;  /* 0x0003100000057824 */ /* 0x000fe200078e0205 */
[----:B------:R-:W-:-:S02]  /*5af0*/  MOV R0, UR6 ;  /* 0x0000000600007c02 */ /* 0x000fc40008000f00 */
[----:B------:R-:W-:Y:S02]  /*5b00*/  FMNMX R17, RZ, R32, !PT ;  /* 0x00000020ff117209 */ /* 0x000fe40007800000 */
[----:B------:R-:W-:Y:S02]  /*5b10*/  LEA R5, R0, R5, 0x3 ;  /* 0x0000000500057211 */ /* 0x000fe400078e18ff */
[----:B------:R-:W-:Y:S02]  /*5b20*/  FMNMX R11, RZ, R11, !PT ;  /* 0x0000000bff0b7209 */ /* 0x000fe40007800000 */
[----:B------:R-:W-:Y:S01]  /*5b30*/  FMNMX R19, RZ, R30, !PT ;  /* 0x0000001eff137209 */ /* 0x000fe20007800000 */
[----:B------:R-:W-:Y:S01]  /*5b40*/  IMAD R2, R2, 0x1c0, R5 ;  /* 0x000001c002027824 */ /* 0x000fe200078e0205 */
[----:B------:R-:W-:Y:S02]  /*5b50*/  FMNMX R5, RZ, R36, !PT ;  /* 0x00000024ff057209 */ /* 0x000fe40007800000 */
[----:B------:R-:W-:Y:S01]  /*5b60*/  FMNMX R21, RZ, R52, !PT ;  /* 0x00000034ff157209 */ /* 0x000fe20007800000 */
[----:B------:R-:W-:Y:S01]  /*5b70*/  IMAD.WIDE R2, R2, R3, c[0x0][0x170] ;  /* 0x00005c0002027625 */ /* 0x000fe200078e0203 */
[----:B------:R-:W-:-:S02]  /*5b80*/  FMNMX R23, RZ, R28, !PT ;  /* 0x0000001cff177209 */ /* 0x000fc40007800000 */
[----:B------:R-:W-:Y:S02]  /*5b90*/  FMNMX R33, RZ, R58, !PT ;  /* 0x0000003aff217209 */ /* 0x000fe40007800000 */
[----:B------:R0:W-:Y:S01]  /*5ba0*/  STG.E [R2.64], R5 ;  /* 0x0000000502007986 */ /* 0x0001e2000c101908 */
[----:B------:R-:W-:Y:S02]  /*5bb0*/  FMNMX R25, RZ, R25, !PT ;  /* 0x00000019ff197209 */ /* 0x000fe40007800000 */
[----:B------:R-:W-:Y:S01]  /*5bc0*/  FMNMX R59, RZ, R59, !PT ;  /* 0x0000003bff3b7209 */ /* 0x000fe20007800000 */
[----:B------:R1:W-:Y:S01]  /*5bd0*/  STG.E [R2.64+0x62000], R13 ;  /* 0x0620000d02007986 */ /* 0x0003e2000c101908 */
[----:B------:R-:W-:Y:S02]  /*5be0*/  FMNMX R53, RZ, R53, !PT ;  /* 0x00000035ff357209 */ /* 0x000fe40007800000 */
[----:B------:R-:W-:Y:S01]  /*5bf0*/  FMNMX R27, RZ, R27, !PT ;  /* 0x0000001bff1b7209 */ /* 0x000fe20007800000 */
[----:B------:R2:W-:Y:S01]  /*5c00*/  STG.E [R2.64+0xe0], R15 ;  /* 0x0000e00f02007986 */ /* 0x0005e2000c101908 */
[----:B------:R-:W-:-:S02]  /*5c10*/  FMNMX R41, RZ, R41, !PT ;  /* 0x00000029ff297209 */ /* 0x000fc40007800000 */
[----:B------:R-:W-:Y:S01]  /*5c20*/  FMNMX R37, RZ, R37, !PT ;  /* 0x00000025ff257209 */ /* 0x000fe20007800000 */
[----:B------:R3:W-:Y:S01]  /*5c30*/  STG.E [R2.64+0x620e0], R17 ;  /* 0x0620e01102007986 */ /* 0x0007e2000c101908 */
[----:B0-----:R-:W-:Y:S02]  /*5c40*/  FMNMX R5, RZ, R24, !PT ;  /* 0x00000018ff057209 */ /* 0x001fe40007800000 */
[----:B------:R-:W-:Y:S01]  /*5c50*/  FMNMX R39, RZ, R39, !PT ;  /* 0x00000027ff277209 */ /* 0x000fe20007800000 */
[----:B------:R0:W-:Y:S01]  /*5c60*/  STG.E [R2.64+0x620], R11 ;  /* 0x0006200b02007986 */ /* 0x0001e2000c101908 */
[----:B-1----:R-:W-:Y:S02]  /*5c70*/  FMNMX R13, RZ, R40, !PT ;  /* 0x00000028ff0d7209 */ /* 0x002fe40007800000 */
[----:B------:R-:W-:Y:S01]  /*5c80*/  FMNMX R29, RZ, R29, !PT ;  /* 0x0000001dff1d7209 */ /* 0x000fe20007800000 */
[----:B------:R1:W-:Y:S01]  /*5c90*/  STG.E [R2.64+0x622a0], R5 ;  /* 0x0622a00502007986 */ /* 0x0003e2000c101908 */
[----:B--2---:R-:W-:-:S02]  /*5ca0*/  FMNMX R15, RZ, R60, !PT ;  /* 0x0000003cff0f7209 */ /* 0x004fc40007800000 */
[----:B------:R-:W-:Y:S01]  /*5cb0*/  FMNMX R45, RZ, R45, !PT ;  /* 0x0000002dff2d7209 */ /* 0x000fe20007800000 */
[----:B------:R2:W-:Y:S01]  /*5cc0*/  STG.E [R2.64+0x380], R13 ;  /* 0x0003800d02007986 */ /* 0x0005e2000c101908 */
[----:B---3--:R-:W-:Y:S02]  /*5cd0*/  FMNMX R17, RZ, R46, !PT ;  /* 0x0000002eff117209 */ /* 0x008fe40007800000 */
[----:B------:R-:W-:Y:S01]  /*5ce0*/  FMNMX R9, RZ, R9, !PT ;  /* 0x00000009ff097209 */ /* 0x000fe20007800000 */
[----:B------:R-:W-:Y:S01]  /*5cf0*/  STG.E [R2.64+0x1c0], R19 ;  /* 0x0001c01302007986 */ /* 0x000fe2000c101908 */
[----:B------:R-:W-:Y:S02]  /*5d00*/  FMNMX R31, RZ, R31, !PT ;  /* 0x0000001fff1f7209 */ /* 0x000fe40007800000 */
[----:B0-----:R-:W-:Y:S01]  /*5d10*/  FMNMX R11, RZ, R8, !PT ;  /* 0x00000008ff0b7209 */ /* 0x001fe20007800000 */
[----:B------:R-:W-:Y:S01]  /*5d20*/  STG.E [R2.64+0x621c0], R21 ;  /* 0x0621c01502007986 */ /* 0x000fe2000c101908 */
[----:B-1----:R-:W-:-:S02]  /*5d30*/  FMNMX R5, RZ, R38, !PT ;  /* 0x00000026ff057209 */ /* 0x002fc40007800000 */
[----:B------:R-:W-:Y:S01]  /*5d40*/  FMNMX R57, RZ, R57, !PT ;  /* 0x00000039ff397209 */ /* 0x000fe20007800000 */
[----:B------:R-:W-:Y:S01]  /*5d50*/  STG.E [R2.64+0x2a0], R23 ;  /* 0x0002a01702007986 */ /* 0x000fe2000c101908 */
[----:B--2---:R-:W-:Y:S02]  /*5d60*/  FMNMX R13, RZ, R10, !PT ;  /* 0x0000000aff0d7209 */ /* 0x004fe40007800000 */
[----:B------:R-:W-:Y:S01]  /*5d70*/  FMNMX R35, RZ, R35, !PT ;  /* 0x00000023ff237209 */ /* 0x000fe20007800000 */
[----:B------:R0:W-:Y:S01]  /*5d80*/  STG.E [R2.64+0x31e0], R5 ;  /* 0x0031e00502007986 */ /* 0x0001e2000c101908 */
[----:B------:R-:W-:-:S03]  /*5d90*/  FMNMX R7, RZ, R7, !PT ;  /* 0x00000007ff077209 */ /* 0x000fc60007800000 */
[----:B------:R1:W-:Y:S04]  /*5da0*/  STG.E [R2.64+0x32c0], R13 ;  /* 0x0032c00d02007986 */ /* 0x0003e8000c101908 */
[----:B------:R-:W-:Y:S01]  /*5db0*/  STG.E [R2.64+0x62380], R33 ;  /* 0x0623802102007986 */ /* 0x000fe2000c101908 */
[----:B0-----:R-:W-:-:S03]  /*5dc0*/  FMNMX R5, RZ, R56, !PT ;  /* 0x00000038ff057209 */ /* 0x001fc60007800000 */
[----:B------:R-:W-:Y:S01]  /*5dd0*/  STG.E [R2.64+0x460], R25 ;  /* 0x0004601902007986 */ /* 0x000fe2000c101908 */
[----:B-1----:R-:W-:-:S03]  /*5de0*/  FMNMX R13, RZ, R48, !PT ;  /* 0x00000030ff0d7209 */ /* 0x002fc60007800000 */
[----:B------:R-:W-:Y:S04]  /*5df0*/  STG.E [R2.64+0x62460], R59 ;  /* 0x0624603b02007986 */ /* 0x000fe8000c101908 */
        /* <DEDUP_REMOVED lines=16> */
[----:B------:R-:W-:Y:S01]  /*5f00*/  STG.E [R2.64+0x65720], R7 ;  /* 0x0657200702007986 */ /* 0x000fe2000c101908 */
[----:B------:R-:W-:Y:S05]  /*5f10*/  EXIT ;  /* 0x000000000000794d */ /* 0x000fea0003800000 */
.L_x_2:
[----:B------:R-:W-:-:S00]  /*5f20*/  BRA `(.L_x_2) ;  /* 0xfffffff000007947 */ /* 0x000fc0000383ffff */
[----:B------:R-:W-:-:S00]  /*5f30*/  NOP ;  /* 0x0000000000007918 */ /* 0x000fc00000000000 */
        /* <DEDUP_REMOVED lines=12> */
.L_x_3:


//--------------------- .nv.shared.candidate5     --------------------------
	.section	.nv.shared.candidate5,"aw",@nobits
	.align	4
.nv.shared.candidate5:
	.zero		16384
